// auto-generated by cutlass_sweep.gemm — config: {"arch": "sm_90", "cluster_m": 1, "cluster_n": 2, "dtype": "tf32", "stages": 4, "tile_k": 64, "tile_m": 64, "tile_n": 256}
#include "cutlass/cutlass.h"
#include "cutlass/gemm/collective/collective_builder.hpp"
#include "cutlass/gemm/device/gemm_universal_adapter.h"
#include "cutlass/gemm/kernel/gemm_universal.hpp"
#include "cutlass/epilogue/collective/collective_builder.hpp"

using ElemA = cutlass::tfloat32_t;
using ElemB = cutlass::tfloat32_t;
using ElemCD = cutlass::tfloat32_t;
using Acc  = float;
using TileShape    = cute::Shape<cute::_64, cute::_256, cute::_64>;
using ClusterShape = cute::Shape<cute::_1, cute::_2, cute::_1>;

using CollectiveEpilogue = typename cutlass::epilogue::collective::CollectiveBuilder<
    cutlass::arch::Sm90, cutlass::arch::OpClassTensorOp,
    TileShape, ClusterShape,
    cutlass::epilogue::collective::EpilogueTileAuto,
    Acc, Acc,
    ElemCD, cutlass::layout::RowMajor, 128 / cutlass::sizeof_bits<ElemCD>::value,
    ElemCD, cutlass::layout::RowMajor, 128 / cutlass::sizeof_bits<ElemCD>::value,
    cutlass::epilogue::collective::EpilogueScheduleAuto
  >::CollectiveOp;

using CollectiveMainloop = typename cutlass::gemm::collective::CollectiveBuilder<
    cutlass::arch::Sm90, cutlass::arch::OpClassTensorOp,
    ElemA, cutlass::layout::RowMajor, 128 / cutlass::sizeof_bits<ElemA>::value,
    ElemB, cutlass::layout::ColumnMajor, 128 / cutlass::sizeof_bits<ElemB>::value,
    Acc,
    TileShape, ClusterShape,
    cutlass::gemm::collective::StageCount<4>,
    cutlass::gemm::collective::KernelScheduleAuto
  >::CollectiveOp;

using GemmKernel = cutlass::gemm::kernel::GemmUniversal<
    cute::Shape<int,int,int,int>,
    CollectiveMainloop,
    CollectiveEpilogue
>;
using Gemm = cutlass::gemm::device::GemmUniversalAdapter<GemmKernel>;

// Force the device kernel symbol into the cubin without needing a host main.
auto* _anchor = &cutlass::device_kernel<GemmKernel>;


// ===== COMPILED SASS (sm_90a) =====

	.target	sm_90a

	.elftype	@"ET_EXEC"


//--------------------- .note.nv.tkinfo           --------------------------
	.section	.note.nv.tkinfo,"",@"SHT_NOTE"
	.sectionflags	@"SHF_NOTE_NV_TKINFO"
	.tkinfo
        /*0018*/ 	.word	0x00000002
        /*0030*/ 	.string	""
        /*0030*/ 	.string	"ptxas"
        /*0030*/ 	.string	"Cuda compilation tools, release 13.0, V13.0.88"
        /*0030*/ 	.string	"Build cuda_13.0.r13.0/compiler.36424714_0"
        /*0030*/ 	.string	"-arch sm_90a -m 64 "



//--------------------- .note.nv.cuinfo           --------------------------
	.section	.note.nv.cuinfo,"",@"SHT_NOTE"
	.sectionflags	@"SHF_NOTE_NV_CUINFO"
        /*0018*/ 	.short	0x0002
        /*001a*/ 	.short	0x005a
        /*001c*/ 	.short	0x0082
	.zero		2


//--------------------- .nv.info                  --------------------------
	.section	.nv.info,"",@"SHT_CUDA_INFO"
	.align	4


	//----- nvinfo : EIATTR_REGCOUNT
	.align		4
        /*0000*/ 	.byte	0x04, 0x2f
        /*0002*/ 	.short	(.L_15 - .L_14)
	.align		4
.L_14:
        /*0004*/ 	.word	index@(_ZN7cutlass13device_kernelINS_4gemm6kernel13GemmUniversalIN4cute5tupleIJiiiiEEENS1_10collective13CollectiveMmaINS1_34MainloopSm90TmaGmmaWarpSpecializedILi4ENS5_IJNS4_1CILi1EEENSA_ILi2EEESB_EEENS1_32KernelTmaWarpSpecializedPingpongEEENS5_IJNSA_ILi64EEENSA_ILi256EEESG_EEENS_10tfloat32_tENS5_IJlSB_lEEESJ_SK_NS4_8TiledMMAINS4_8MMA_AtomIJNS4_4SM904GMMA30MMA_64x256x8_F32TF32TF32_SS_TNILNSO_7ScaleInE1ELSQ_1EEEEEENS4_6LayoutINS5_IJSB_SB_SB_EEENS5_IJNSA_ILi0EEESV_SV_EEEEENS5_IJNS4_10UnderscoreESY_SY_EEEEENS4_23SM90_TMA_LOAD_MULTICASTENS4_14ComposedLayoutINS4_7SwizzleILi3ELi4ELi3EEENS4_18smem_ptr_flag_bitsILi32EEENST_INS5_IJNSA_ILi8EEENSA_ILi32EEEEEENS5_IJS18_SB_EEEEEEEvNS4_8identityENS4_13SM90_TMA_LOADES1C_vS1D_EENS_8epilogue10collective6detail29Sm90TmaWarpSpecializedAdapterINS1H_15DefaultEpilogueISJ_SK_SK_NS1G_6thread17LinearCombinationISJ_Li1EffLNS1L_9ScaleType4KindE0ELNS_15FloatRoundStyleE2ESJ_EENS1_15EpilogueDefaultEEEEEvvEEEEvNT_6ParamsE)
        /*0008*/ 	.word	0x000000a8


	//----- nvinfo : EIATTR_FRAME_SIZE
	.align		4
.L_15:
        /*000c*/ 	.byte	0x04, 0x11
        /*000e*/ 	.short	(.L_17 - .L_16)
	.align		4
.L_16:
        /*0010*/ 	.word	index@(_ZN7cutlass13device_kernelINS_4gemm6kernel13GemmUniversalIN4cute5tupleIJiiiiEEENS1_10collective13CollectiveMmaINS1_34MainloopSm90TmaGmmaWarpSpecializedILi4ENS5_IJNS4_1CILi1EEENSA_ILi2EEESB_EEENS1_32KernelTmaWarpSpecializedPingpongEEENS5_IJNSA_ILi64EEENSA_ILi256EEESG_EEENS_10tfloat32_tENS5_IJlSB_lEEESJ_SK_NS4_8TiledMMAINS4_8MMA_AtomIJNS4_4SM904GMMA30MMA_64x256x8_F32TF32TF32_SS_TNILNSO_7ScaleInE1ELSQ_1EEEEEENS4_6LayoutINS5_IJSB_SB_SB_EEENS5_IJNSA_ILi0EEESV_SV_EEEEENS5_IJNS4_10UnderscoreESY_SY_EEEEENS4_23SM90_TMA_LOAD_MULTICASTENS4_14ComposedLayoutINS4_7SwizzleILi3ELi4ELi3EEENS4_18smem_ptr_flag_bitsILi32EEENST_INS5_IJNSA_ILi8EEENSA_ILi32EEEEEENS5_IJS18_SB_EEEEEEEvNS4_8identityENS4_13SM90_TMA_LOADES1C_vS1D_EENS_8epilogue10collective6detail29Sm90TmaWarpSpecializedAdapterINS1H_15DefaultEpilogueISJ_SK_SK_NS1G_6thread17LinearCombinationISJ_Li1EffLNS1L_9ScaleType4KindE0ELNS_15FloatRoundStyleE2ESJ_EENS1_15EpilogueDefaultEEEEEvvEEEEvNT_6ParamsE)
        /*0014*/ 	.word	0x00000000


	//----- nvinfo : EIATTR_MIN_STACK_SIZE
	.align		4
.L_17:
        /*0018*/ 	.byte	0x04, 0x12
        /*001a*/ 	.short	(.L_19 - .L_18)
	.align		4
.L_18:
        /*001c*/ 	.word	index@(_ZN7cutlass13device_kernelINS_4gemm6kernel13GemmUniversalIN4cute5tupleIJiiiiEEENS1_10collective13CollectiveMmaINS1_34MainloopSm90TmaGmmaWarpSpecializedILi4ENS5_IJNS4_1CILi1EEENSA_ILi2EEESB_EEENS1_32KernelTmaWarpSpecializedPingpongEEENS5_IJNSA_ILi64EEENSA_ILi256EEESG_EEENS_10tfloat32_tENS5_IJlSB_lEEESJ_SK_NS4_8TiledMMAINS4_8MMA_AtomIJNS4_4SM904GMMA30MMA_64x256x8_F32TF32TF32_SS_TNILNSO_7ScaleInE1ELSQ_1EEEEEENS4_6LayoutINS5_IJSB_SB_SB_EEENS5_IJNSA_ILi0EEESV_SV_EEEEENS5_IJNS4_10UnderscoreESY_SY_EEEEENS4_23SM90_TMA_LOAD_MULTICASTENS4_14ComposedLayoutINS4_7SwizzleILi3ELi4ELi3EEENS4_18smem_ptr_flag_bitsILi32EEENST_INS5_IJNSA_ILi8EEENSA_ILi32EEEEEENS5_IJS18_SB_EEEEEEEvNS4_8identityENS4_13SM90_TMA_LOADES1C_vS1D_EENS_8epilogue10collective6detail29Sm90TmaWarpSpecializedAdapterINS1H_15DefaultEpilogueISJ_SK_SK_NS1G_6thread17LinearCombinationISJ_Li1EffLNS1L_9ScaleType4KindE0ELNS_15FloatRoundStyleE2ESJ_EENS1_15EpilogueDefaultEEEEEvvEEEEvNT_6ParamsE)
        /*0020*/ 	.word	0x00000000
.L_19:


//--------------------- .nv.compat                --------------------------
	.section	.nv.compat,"",@"SHT_CUDA_COMPAT_INFO"
	.align	4
        /*0000*/ 	.byte	0x02, 0x09, 0x01, 0x00, 0x02, 0x02, 0x04, 0x00, 0x02, 0x05, 0x05, 0x00, 0x03, 0x07, 0x01, 0x01
        /*0010*/ 	.byte	0x02, 0x03, 0x01, 0x00, 0x02, 0x06, 0x01, 0x00, 0x04, 0x0b, 0x08, 0x00, 0x00, 0x00, 0x00, 0x00
        /*0020*/ 	.byte	0x00, 0x00, 0x00, 0x00


//--------------------- .nv.info._ZN7cutlass13device_kernelINS_4gemm6kernel13GemmUniversalIN4cute5tupleIJiiiiEEENS1_10collective13CollectiveMmaINS1_34MainloopSm90TmaGmmaWarpSpecializedILi4ENS5_IJNS4_1CILi1EEENSA_ILi2EEESB_EEENS1_32KernelTmaWarpSpecializedPingpongEEENS5_IJNSA_ILi64EEENSA_ILi256EEESG_EEENS_10tfloat32_tENS5_IJlSB_lEEESJ_SK_NS4_8TiledMMAINS4_8MMA_AtomIJNS4_4SM904GMMA30MMA_64x256x8_F32TF32TF32_SS_TNILNSO_7ScaleInE1ELSQ_1EEEEEENS4_6LayoutINS5_IJSB_SB_SB_EEENS5_IJNSA_ILi0EEESV_SV_EEEEENS5_IJNS4_10UnderscoreESY_SY_EEEEENS4_23SM90_TMA_LOAD_MULTICASTENS4_14ComposedLayoutINS4_7SwizzleILi3ELi4ELi3EEENS4_18smem_ptr_flag_bitsILi32EEENST_INS5_IJNSA_ILi8EEENSA_ILi32EEEEEENS5_IJS18_SB_EEEEEEEvNS4_8identityENS4_13SM90_TMA_LOADES1C_vS1D_EENS_8epilogue10collective6detail29Sm90TmaWarpSpecializedAdapterINS1H_15DefaultEpilogueISJ_SK_SK_NS1G_6thread17LinearCombinationISJ_Li1EffLNS1L_9ScaleType4KindE0ELNS_15FloatRoundStyleE2ESJ_EENS1_15EpilogueDefaultEEEEEvvEEEEvNT_6ParamsE --------------------------
	.section	.nv.info._ZN7cutlass13device_kernelINS_4gemm6kernel13GemmUniversalIN4cute5tupleIJiiiiEEENS1_10collective13CollectiveMmaINS1_34MainloopSm90TmaGmmaWarpSpecializedILi4ENS5_IJNS4_1CILi1EEENSA_ILi2EEESB_EEENS1_32KernelTmaWarpSpecializedPingpongEEENS5_IJNSA_ILi64EEENSA_ILi256EEESG_EEENS_10tfloat32_tENS5_IJlSB_lEEESJ_SK_NS4_8TiledMMAINS4_8MMA_AtomIJNS4_4SM904GMMA30MMA_64x256x8_F32TF32TF32_SS_TNILNSO_7ScaleInE1ELSQ_1EEEEEENS4_6LayoutINS5_IJSB_SB_SB_EEENS5_IJNSA_ILi0EEESV_SV_EEEEENS5_IJNS4_10UnderscoreESY_SY_EEEEENS4_23SM90_TMA_LOAD_MULTICASTENS4_14ComposedLayoutINS4_7SwizzleILi3ELi4ELi3EEENS4_18smem_ptr_flag_bitsILi32EEENST_INS5_IJNSA_ILi8EEENSA_ILi32EEEEEENS5_IJS18_SB_EEEEEEEvNS4_8identityENS4_13SM90_TMA_LOADES1C_vS1D_EENS_8epilogue10collective6detail29Sm90TmaWarpSpecializedAdapterINS1H_15DefaultEpilogueISJ_SK_SK_NS1G_6thread17LinearCombinationISJ_Li1EffLNS1L_9ScaleType4KindE0ELNS_15FloatRoundStyleE2ESJ_EENS1_15EpilogueDefaultEEEEEvvEEEEvNT_6ParamsE,"",@"SHT_CUDA_INFO"
	.sectionflags	@""
	.align	4


	//----- nvinfo : EIATTR_CUDA_API_VERSION
	.align		4
        /*0000*/ 	.byte	0x04, 0x37
        /*0002*/ 	.short	(.L_21 - .L_20)
.L_20:
        /*0004*/ 	.word	0x00000082


	//----- nvinfo : EIATTR_KPARAM_INFO
	.align		4
.L_21:
        /*0008*/ 	.byte	0x04, 0x17
        /*000a*/ 	.short	(.L_23 - .L_22)
.L_22:
        /*000c*/ 	.word	0x00000000
        /*0010*/ 	.short	0x0000
        /*0012*/ 	.short	0x0070
        /*0014*/ 	.byte	0x00, 0xf0, 0x01, 0x10


	//----- nvinfo : EIATTR_SPARSE_MMA_MASK
	.align		4
.L_23:
        /*0018*/ 	.byte	0x03, 0x50
        /*001a*/ 	.short	0x0000


	//----- nvinfo : EIATTR_MAXREG_COUNT
	.align		4
        /*001c*/ 	.byte	0x03, 0x1b
        /*001e*/ 	.short	0x00a8


	//----- nvinfo : EIATTR_NUM_BARRIERS
	.align		4
        /*0020*/ 	.byte	0x02, 0x4c
        /*0022*/ 	.byte	0x01
	.zero		1


	//----- nvinfo : EIATTR_EXTERNS
	.align		4
        /*0024*/ 	.byte	0x04, 0x0f
        /*0026*/ 	.short	(.L_25 - .L_24)


	//   ....[0]....
	.align		4
.L_24:
        /*0028*/ 	.word	index@(__assertfail)


	//----- nvinfo : EIATTR_MERCURY_ISA_VERSION
	.align		4
.L_25:
        /*002c*/ 	.byte	0x03, 0x5f
        /*002e*/ 	.short	0x0101


	//----- nvinfo : EIATTR_INT_WARP_WIDE_INSTR_OFFSETS
	.align		4
        /*0030*/ 	.byte	0x04, 0x31
        /*0032*/ 	.short	(.L_27 - .L_26)


	//   ....[0]....
.L_26:
        /*0034*/ 	.word	0x00000590


	//   ....[1]....
        /*0038*/ 	.word	0x000005d0


	//   ....[2]....
        /*003c*/ 	.word	0x00000660


	//   ....[3]....
        /*0040*/ 	.word	0x00000690


	//   ....[4]....
        /*0044*/ 	.word	0x000006d0


	//   ....[5]....
        /*0048*/ 	.word	0x000006e0


	//   ....[6]....
        /*004c*/ 	.word	0x000007a0


	//   ....[7]....
        /*0050*/ 	.word	0x00000800


	//   ....[8]....
        /*0054*/ 	.word	0x00002540


	//----- nvinfo : EIATTR_COOP_GROUP_MASK_REGIDS
	.align		4
.L_27:
        /*0058*/ 	.byte	0x04, 0x29
        /*005a*/ 	.short	(.L_29 - .L_28)


	//   ....[0]....
.L_28:
        /*005c*/ 	.word	0xffffffff


	//   ....[1]....
        /*0060*/ 	.word	0xffffffff


	//   ....[2]....
        /*0064*/ 	.word	0xffffffff


	//   ....[3]....
        /*0068*/ 	.word	0xffffffff


	//   ....[4]....
        /*006c*/ 	.word	0xffffffff


	//   ....[5]....
        /*0070*/ 	.word	0xffffffff


	//   ....[6]....
        /*0074*/ 	.word	0xffffffff


	//----- nvinfo : EIATTR_COOP_GROUP_INSTR_OFFSETS
	.align		4
.L_29:
        /*0078*/ 	.byte	0x04, 0x28
        /*007a*/ 	.short	(.L_31 - .L_30)


	//   ....[0]....
.L_30:
        /*007c*/ 	.word	0x00000060


	//   ....[1]....
        /*0080*/ 	.word	0x00000080


	//   ....[2]....
        /*0084*/ 	.word	0x00000180


	//   ....[3]....
        /*0088*/ 	.word	0x000003b0


	//   ....[4]....
        /*008c*/ 	.word	0x000003f0


	//   ....[5]....
        /*0090*/ 	.word	0x000004e0


	//   ....[6]....
        /*0094*/ 	.word	0x00000910


	//----- nvinfo : EIATTR_REG_RECONFIG
	.align		4
.L_31:
        /*0098*/ 	.byte	0x01, 0x54
	.zero		2


	//----- nvinfo : EIATTR_SYSCALL_OFFSETS
	.align		4
        /*009c*/ 	.byte	0x04, 0x46
        /*009e*/ 	.short	(.L_33 - .L_32)


	//   ....[0]....
.L_32:
        /*00a0*/ 	.word	0x00001870


	//----- nvinfo : EIATTR_MBARRIER_INSTR_OFFSETS
	.align		4
.L_33:
        /*00a4*/ 	.byte	0x04, 0x39
        /*00a6*/ 	.short	(.L_35 - .L_34)


	//   ....[0]....
.L_34:
        /*00a8*/ 	.word	0x00000320
        /*00ac*/ 	.word	0x000000ff
        /*00b0*/ 	.word	0x00000000
        /*00b4*/ 	.short	0x0100
        /*00b6*/ 	.byte	0x07
	.zero		1


	//   ....[1]....
        /*00b8*/ 	.word	0x00000330
        /*00bc*/ 	.word	0x000000ff
        /*00c0*/ 	.word	0x00000020
        /*00c4*/ 	.short	0x0100
        /*00c6*/ 	.byte	0x07
	.zero		1


	//   ....[2]....
        /*00c8*/ 	.word	0x00000340
        /*00cc*/ 	.word	0x000000ff
        /*00d0*/ 	.word	0x00000008
        /*00d4*/ 	.short	0x0100
        /*00d6*/ 	.byte	0x07
	.zero		1


	//   ....[3]....
        /*00d8*/ 	.word	0x00000350
        /*00dc*/ 	.word	0x000000ff
        /*00e0*/ 	.word	0x00000028
        /*00e4*/ 	.short	0x0100
        /*00e6*/ 	.byte	0x07
	.zero		1


	//   ....[4]....
        /*00e8*/ 	.word	0x00000360
        /*00ec*/ 	.word	0x000000ff
        /*00f0*/ 	.word	0x00000010
        /*00f4*/ 	.short	0x0100
        /*00f6*/ 	.byte	0x07
	.zero		1


	//   ....[5]....
        /*00f8*/ 	.word	0x00000370
        /*00fc*/ 	.word	0x000000ff
        /*0100*/ 	.word	0x00000030
        /*0104*/ 	.short	0x0100
        /*0106*/ 	.byte	0x07
	.zero		1


	//   ....[6]....
        /*0108*/ 	.word	0x00000380
        /*010c*/ 	.word	0x000000ff
        /*0110*/ 	.word	0x00000018
        /*0114*/ 	.short	0x0100
        /*0116*/ 	.byte	0x07
	.zero		1


	//   ....[7]....
        /*0118*/ 	.word	0x00000390
        /*011c*/ 	.word	0x000000ff
        /*0120*/ 	.word	0x00000038
        /*0124*/ 	.short	0x0100
        /*0126*/ 	.byte	0x07
	.zero		1


	//   ....[8]....
        /*0128*/ 	.word	0x000007e0
        /*012c*/ 	.word	0x000000ff
        /*0130*/ 	.word	0x00000070
        /*0134*/ 	.short	0x0100
        /*0136*/ 	.byte	0x0d
	.zero		1


	//   ....[9]....
        /*0138*/ 	.word	0x00000820
        /*013c*/ 	.word	0x000000ff
        /*0140*/ 	.word	0x00000078
        /*0144*/ 	.short	0x0100
        /*0146*/ 	.byte	0x0d
	.zero		1


	//   ....[10]....
        /*0148*/ 	.word	0x00000850
        /*014c*/ 	.word	0x000000ff
        /*0150*/ 	.word	0x00000050
        /*0154*/ 	.short	0x0100
        /*0156*/ 	.byte	0x10
	.zero		1


	//   ....[11]....
        /*0158*/ 	.word	0x000008a0
        /*015c*/ 	.word	0x000000ff
        /*0160*/ 	.word	0x00000058
        /*0164*/ 	.short	0x0100
        /*0166*/ 	.byte	0x10
	.zero		1


	//   ....[12]....
        /*0168*/ 	.word	0x000008b0
        /*016c*/ 	.word	0x000000ff
        /*0170*/ 	.word	0x00000060
        /*0174*/ 	.short	0x0100
        /*0176*/ 	.byte	0x10
	.zero		1


	//   ....[13]....
        /*0178*/ 	.word	0x000008c0
        /*017c*/ 	.word	0x000000ff
        /*0180*/ 	.word	0x00000068
        /*0184*/ 	.short	0x0100
        /*0186*/ 	.byte	0x10
	.zero		1


	//   ....[14]....
        /*0188*/ 	.word	0x00001750
        /*018c*/ 	.word	0x0000009c
        /*0190*/ 	.word	0x00000000
        /*0194*/ 	.short	0x010a
        /*0196*/ 	.byte	0x2e
	.zero		1


	//   ....[15]....
        /*0198*/ 	.word	0x00001900
        /*019c*/ 	.word	0x00000003
        /*01a0*/ 	.word	0x00000000
        /*01a4*/ 	.short	0x010a
        /*01a6*/ 	.byte	0x3f
	.zero		1


	//   ....[16]....
        /*01a8*/ 	.word	0x00001960
        /*01ac*/ 	.word	0x00000003
        /*01b0*/ 	.word	0x00000000
        /*01b4*/ 	.short	0x010a
        /*01b6*/ 	.byte	0x3f
	.zero		1


	//   ....[17]....
        /*01b8*/ 	.word	0x00001ef0
        /*01bc*/ 	.word	0x000000ff
        /*01c0*/ 	.word	0x00000000
        /*01c4*/ 	.short	0x010a
        /*01c6*/ 	.byte	0x04
	.zero		1


	//   ....[18]....
        /*01c8*/ 	.word	0x00001f30
        /*01cc*/ 	.word	0x000000ff
        /*01d0*/ 	.word	0x00000000
        /*01d4*/ 	.short	0x010a
        /*01d6*/ 	.byte	0x04
	.zero		1


	//   ....[19]....
        /*01d8*/ 	.word	0x000023d0
        /*01dc*/ 	.word	0x00000005
        /*01e0*/ 	.word	0x00000000
        /*01e4*/ 	.short	0x0101
        /*01e6*/ 	.byte	0x3f
	.zero		1


	//   ....[20]....
        /*01e8*/ 	.word	0x000024d0
        /*01ec*/ 	.word	0x0000009d
        /*01f0*/ 	.word	0x00000000
        /*01f4*/ 	.short	0x0101
        /*01f6*/ 	.byte	0x2f
	.zero		1


	//   ....[21]....
        /*01f8*/ 	.word	0x000025c0
        /*01fc*/ 	.word	0x00000003
        /*0200*/ 	.word	0x00000000
        /*0204*/ 	.short	0x0101
        /*0206*/ 	.byte	0x3f
	.zero		1


	//   ....[22]....
        /*0208*/ 	.word	0x00002680
        /*020c*/ 	.word	0x0000009c
        /*0210*/ 	.word	0x00000010
        /*0214*/ 	.short	0x010a
        /*0216*/ 	.byte	0x2e
	.zero		1


	//   ....[23]....
        /*0218*/ 	.word	0x0000a430
        /*021c*/ 	.word	0x0000009f
        /*0220*/ 	.word	0x00000000
        /*0224*/ 	.short	0x0101
        /*0226*/ 	.byte	0x2f
	.zero		1


	//   ....[24]....
        /*0228*/ 	.word	0x0000ae50
        /*022c*/ 	.word	0x0000000c
        /*0230*/ 	.word	0x00000020
        /*0234*/ 	.short	0x010a
        /*0236*/ 	.byte	0x3f
	.zero		1


	//   ....[25]....
        /*0238*/ 	.word	0x0000b350
        /*023c*/ 	.word	0x00000004
        /*0240*/ 	.word	0x00000078
        /*0244*/ 	.short	0x0101
        /*0246*/ 	.byte	0x3f
	.zero		1


	//   ....[26]....
        /*0248*/ 	.word	0x0000ba60
        /*024c*/ 	.word	0x00000007
        /*0250*/ 	.word	0x00000000
        /*0254*/ 	.short	0x010a
        /*0256*/ 	.byte	0x3f
	.zero		1


	//   ....[27]....
        /*0258*/ 	.word	0x0000bae0
        /*025c*/ 	.word	0x00000009
        /*0260*/ 	.word	0x00000000
        /*0264*/ 	.short	0x010a
        /*0266*/ 	.byte	0x3f
	.zero		1


	//   ....[28]....
        /*0268*/ 	.word	0x0000bb70
        /*026c*/ 	.word	0x00000006
        /*0270*/ 	.word	0x00000000
        /*0274*/ 	.short	0x010a
        /*0276*/ 	.byte	0x3f
	.zero		1


	//   ....[29]....
        /*0278*/ 	.word	0x0000bc00
        /*027c*/ 	.word	0x00000003
        /*0280*/ 	.word	0x00000000
        /*0284*/ 	.short	0x010a
        /*0286*/ 	.byte	0x3f
	.zero		1


	//   ....[30]....
        /*0288*/ 	.word	0x0000bc60
        /*028c*/ 	.word	0x0000009e
        /*0290*/ 	.word	0x00000000
        /*0294*/ 	.short	0x010a
        /*0296*/ 	.byte	0x3f
	.zero		1


	//   ....[31]....
        /*0298*/ 	.word	0x0000bcb0
        /*029c*/ 	.word	0x00000003
        /*02a0*/ 	.word	0x00000000
        /*02a4*/ 	.short	0x010a
        /*02a6*/ 	.byte	0x3f
	.zero		1


	//   ....[32]....
        /*02a8*/ 	.word	0x0000bd10
        /*02ac*/ 	.word	0x00000005
        /*02b0*/ 	.word	0x00000000
        /*02b4*/ 	.short	0x010a
        /*02b6*/ 	.byte	0x3f
	.zero		1


	//   ....[33]....
        /*02b8*/ 	.word	0x0000bd60
        /*02bc*/ 	.word	0x0000009e
        /*02c0*/ 	.word	0x00000010
        /*02c4*/ 	.short	0x010a
        /*02c6*/ 	.byte	0x3f
	.zero		1


	//   ....[34]....
        /*02c8*/ 	.word	0x0000be30
        /*02cc*/ 	.word	0x0000000c
        /*02d0*/ 	.word	0x00000020
        /*02d4*/ 	.short	0x010a
        /*02d6*/ 	.byte	0x3f
	.zero		1


	//   ....[35]....
        /*02d8*/ 	.word	0x0000bf00
        /*02dc*/ 	.word	0x00000007
        /*02e0*/ 	.word	0x00000000
        /*02e4*/ 	.short	0x010a
        /*02e6*/ 	.byte	0x3f
	.zero		1


	//   ....[36]....
        /*02e8*/ 	.word	0x0000bf50
        /*02ec*/ 	.word	0x00000009
        /*02f0*/ 	.word	0x00000000
        /*02f4*/ 	.short	0x010a
        /*02f6*/ 	.byte	0x3f
	.zero		1


	//   ....[37]....
        /*02f8*/ 	.word	0x0000bfa0
        /*02fc*/ 	.word	0x00000006
        /*0300*/ 	.word	0x00000000
        /*0304*/ 	.short	0x010a
        /*0306*/ 	.byte	0x3f
	.zero		1


	//----- nvinfo : EIATTR_NUM_MBARRIERS
	.align		4
.L_35:
        /*0308*/ 	.byte	0x03, 0x38
        /*030a*/ 	.short	0x000e


	//----- nvinfo : EIATTR_EXIT_INSTR_OFFSETS
	.align		4
        /*030c*/ 	.byte	0x04, 0x1c
        /*030e*/ 	.short	(.L_37 - .L_36)


	//   ....[0]....
.L_36:
        /*0310*/ 	.word	0x00001420


	//   ....[1]....
        /*0314*/ 	.word	0x00001480


	//   ....[2]....
        /*0318*/ 	.word	0x0000ab40


	//   ....[3]....
        /*031c*/ 	.word	0x0000ab70


	//   ....[4]....
        /*0320*/ 	.word	0x0000bc50


	//----- nvinfo : EIATTR_MAX_THREADS
	.align		4
.L_37:
        /*0324*/ 	.byte	0x04, 0x05
        /*0326*/ 	.short	(.L_39 - .L_38)
.L_38:
        /*0328*/ 	.word	0x00000180
        /*032c*/ 	.word	0x00000001
        /*0330*/ 	.word	0x00000001


	//----- nvinfo : EIATTR_CRS_STACK_SIZE
	.align		4
.L_39:
        /*0334*/ 	.byte	0x04, 0x1e
        /*0336*/ 	.short	(.L_41 - .L_40)
.L_40:
        /*0338*/ 	.word	0x00000000


	//----- nvinfo : EIATTR_CBANK_PARAM_SIZE
	.align		4
.L_41:
        /*033c*/ 	.byte	0x03, 0x19
        /*033e*/ 	.short	0x0470


	//----- nvinfo : EIATTR_PARAM_CBANK
	.align		4
        /*0340*/ 	.byte	0x04, 0x0a
        /*0342*/ 	.short	(.L_43 - .L_42)
	.align		4
.L_42:
        /*0344*/ 	.word	index@(.nv.constant0._ZN7cutlass13device_kernelINS_4gemm6kernel13GemmUniversalIN4cute5tupleIJiiiiEEENS1_10collective13CollectiveMmaINS1_34MainloopSm90TmaGmmaWarpSpecializedILi4ENS5_IJNS4_1CILi1EEENSA_ILi2EEESB_EEENS1_32KernelTmaWarpSpecializedPingpongEEENS5_IJNSA_ILi64EEENSA_ILi256EEESG_EEENS_10tfloat32_tENS5_IJlSB_lEEESJ_SK_NS4_8TiledMMAINS4_8MMA_AtomIJNS4_4SM904GMMA30MMA_64x256x8_F32TF32TF32_SS_TNILNSO_7ScaleInE1ELSQ_1EEEEEENS4_6LayoutINS5_IJSB_SB_SB_EEENS5_IJNSA_ILi0EEESV_SV_EEEEENS5_IJNS4_10UnderscoreESY_SY_EEEEENS4_23SM90_TMA_LOAD_MULTICASTENS4_14ComposedLayoutINS4_7SwizzleILi3ELi4ELi3EEENS4_18smem_ptr_flag_bitsILi32EEENST_INS5_IJNSA_ILi8EEENSA_ILi32EEEEEENS5_IJS18_SB_EEEEEEEvNS4_8identityENS4_13SM90_TMA_LOADES1C_vS1D_EENS_8epilogue10collective6detail29Sm90TmaWarpSpecializedAdapterINS1H_15DefaultEpilogueISJ_SK_SK_NS1G_6thread17LinearCombinationISJ_Li1EffLNS1L_9ScaleType4KindE0ELNS_15FloatRoundStyleE2ESJ_EENS1_15EpilogueDefaultEEEEEvvEEEEvNT_6ParamsE)
        /*0348*/ 	.short	0x0210
        /*034a*/ 	.short	0x0470


	//----- nvinfo : EIATTR_SW_WAR
	.align		4
.L_43:
        /*034c*/ 	.byte	0x04, 0x36
        /*034e*/ 	.short	(.L_45 - .L_44)
.L_44:
        /*0350*/ 	.word	0x00000008
.L_45:


//--------------------- .nv.callgraph             --------------------------
	.section	.nv.callgraph,"",@"SHT_CUDA_CALLGRAPH"
	.align	4
	.sectionentsize	8
	.align		4
        /*0000*/ 	.word	0x00000000
	.align		4
        /*0004*/ 	.word	0xffffffff
	.align		4
        /*0008*/ 	.word	index@(_ZN7cutlass13device_kernelINS_4gemm6kernel13GemmUniversalIN4cute5tupleIJiiiiEEENS1_10collective13CollectiveMmaINS1_34MainloopSm90TmaGmmaWarpSpecializedILi4ENS5_IJNS4_1CILi1EEENSA_ILi2EEESB_EEENS1_32KernelTmaWarpSpecializedPingpongEEENS5_IJNSA_ILi64EEENSA_ILi256EEESG_EEENS_10tfloat32_tENS5_IJlSB_lEEESJ_SK_NS4_8TiledMMAINS4_8MMA_AtomIJNS4_4SM904GMMA30MMA_64x256x8_F32TF32TF32_SS_TNILNSO_7ScaleInE1ELSQ_1EEEEEENS4_6LayoutINS5_IJSB_SB_SB_EEENS5_IJNSA_ILi0EEESV_SV_EEEEENS5_IJNS4_10UnderscoreESY_SY_EEEEENS4_23SM90_TMA_LOAD_MULTICASTENS4_14ComposedLayoutINS4_7SwizzleILi3ELi4ELi3EEENS4_18smem_ptr_flag_bitsILi32EEENST_INS5_IJNSA_ILi8EEENSA_ILi32EEEEEENS5_IJS18_SB_EEEEEEEvNS4_8identityENS4_13SM90_TMA_LOADES1C_vS1D_EENS_8epilogue10collective6detail29Sm90TmaWarpSpecializedAdapterINS1H_15DefaultEpilogueISJ_SK_SK_NS1G_6thread17LinearCombinationISJ_Li1EffLNS1L_9ScaleType4KindE0ELNS_15FloatRoundStyleE2ESJ_EENS1_15EpilogueDefaultEEEEEvvEEEEvNT_6ParamsE)
	.align		4
        /*000c*/ 	.word	index@(__assertfail)
	.align		4
        /*0010*/ 	.word	0x00000000
	.align		4
        /*0014*/ 	.word	0xfffffffe
	.align		4
        /*0018*/ 	.word	0x00000000
	.align		4
        /*001c*/ 	.word	0xfffffffd
	.align		4
        /*0020*/ 	.word	0x00000000
	.align		4
        /*0024*/ 	.word	0xfffffffc


//--------------------- .nv.constant4             --------------------------
	.section	.nv.constant4,"a",@progbits
	.align	8
	.align		8
.nv.constant4:
        /*0000*/ 	.dword	__assertfail
	.align		8
        /*0008*/ 	.dword	__unnamed_1
	.align		8
        /*0010*/ 	.dword	_ZN39_INTERNAL_50b769f7_4_k_cu_0af26284_61344cuda3std3__45__cpo5beginE
	.align		8
        /*0018*/ 	.dword	_ZN39_INTERNAL_50b769f7_4_k_cu_0af26284_61344cuda3std3__45__cpo3endE
	.align		8
        /*0020*/ 	.dword	_ZN39_INTERNAL_50b769f7_4_k_cu_0af26284_61344cuda3std3__45__cpo6cbeginE
	.align		8
        /*0028*/ 	.dword	_ZN39_INTERNAL_50b769f7_4_k_cu_0af26284_61344cuda3std3__45__cpo4cendE
	.align		8
        /*0030*/ 	.dword	_ZN39_INTERNAL_50b769f7_4_k_cu_0af26284_61344cuda3std3__441_GLOBAL__N__50b769f7_4_k_cu_0af26284_61346ignoreE
	.align		8
        /*0038*/ 	.dword	_ZN39_INTERNAL_50b769f7_4_k_cu_0af26284_61344cuda3std3__419piecewise_constructE
	.align		8
        /*0040*/ 	.dword	_ZN39_INTERNAL_50b769f7_4_k_cu_0af26284_61344cuda3std3__48in_placeE
	.align		8
        /*0048*/ 	.dword	_ZN39_INTERNAL_50b769f7_4_k_cu_0af26284_61344cuda3std6ranges3__45__cpo4swapE
	.align		8
        /*0050*/ 	.dword	_ZN39_INTERNAL_50b769f7_4_k_cu_0af26284_61344cuda3std6ranges3__45__cpo9iter_moveE
	.align		8
        /*0058*/ 	.dword	_ZN39_INTERNAL_50b769f7_4_k_cu_0af26284_61344cute7productE
	.align		8
        /*0060*/ 	.dword	_ZN39_INTERNAL_50b769f7_4_k_cu_0af26284_61344cute1_E
	.align		8
        /*0068*/ 	.dword	$str$22
	.align		8
        /*0070*/ 	.dword	$str$23


//--------------------- .text._ZN7cutlass13device_kernelINS_4gemm6kernel13GemmUniversalIN4cute5tupleIJiiiiEEENS1_10collective13CollectiveMmaINS1_34MainloopSm90TmaGmmaWarpSpecializedILi4ENS5_IJNS4_1CILi1EEENSA_ILi2EEESB_EEENS1_32KernelTmaWarpSpecializedPingpongEEENS5_IJNSA_ILi64EEENSA_ILi256EEESG_EEENS_10tfloat32_tENS5_IJlSB_lEEESJ_SK_NS4_8TiledMMAINS4_8MMA_AtomIJNS4_4SM904GMMA30MMA_64x256x8_F32TF32TF32_SS_TNILNSO_7ScaleInE1ELSQ_1EEEEEENS4_6LayoutINS5_IJSB_SB_SB_EEENS5_IJNSA_ILi0EEESV_SV_EEEEENS5_IJNS4_10UnderscoreESY_SY_EEEEENS4_23SM90_TMA_LOAD_MULTICASTENS4_14ComposedLayoutINS4_7SwizzleILi3ELi4ELi3EEENS4_18smem_ptr_flag_bitsILi32EEENST_INS5_IJNSA_ILi8EEENSA_ILi32EEEEEENS5_IJS18_SB_EEEEEEEvNS4_8identityENS4_13SM90_TMA_LOADES1C_vS1D_EENS_8epilogue10collective6detail29Sm90TmaWarpSpecializedAdapterINS1H_15DefaultEpilogueISJ_SK_SK_NS1G_6thread17LinearCombinationISJ_Li1EffLNS1L_9ScaleType4KindE0ELNS_15FloatRoundStyleE2ESJ_EENS1_15EpilogueDefaultEEEEEvvEEEEvNT_6ParamsE --------------------------
	.section	.text._ZN7cutlass13device_kernelINS_4gemm6kernel13GemmUniversalIN4cute5tupleIJiiiiEEENS1_10collective13CollectiveMmaINS1_34MainloopSm90TmaGmmaWarpSpecializedILi4ENS5_IJNS4_1CILi1EEENSA_ILi2EEESB_EEENS1_32KernelTmaWarpSpecializedPingpongEEENS5_IJNSA_ILi64EEENSA_ILi256EEESG_EEENS_10tfloat32_tENS5_IJlSB_lEEESJ_SK_NS4_8TiledMMAINS4_8MMA_AtomIJNS4_4SM904GMMA30MMA_64x256x8_F32TF32TF32_SS_TNILNSO_7ScaleInE1ELSQ_1EEEEEENS4_6LayoutINS5_IJSB_SB_SB_EEENS5_IJNSA_ILi0EEESV_SV_EEEEENS5_IJNS4_10UnderscoreESY_SY_EEEEENS4_23SM90_TMA_LOAD_MULTICASTENS4_14ComposedLayoutINS4_7SwizzleILi3ELi4ELi3EEENS4_18smem_ptr_flag_bitsILi32EEENST_INS5_IJNSA_ILi8EEENSA_ILi32EEEEEENS5_IJS18_SB_EEEEEEEvNS4_8identityENS4_13SM90_TMA_LOADES1C_vS1D_EENS_8epilogue10collective6detail29Sm90TmaWarpSpecializedAdapterINS1H_15DefaultEpilogueISJ_SK_SK_NS1G_6thread17LinearCombinationISJ_Li1EffLNS1L_9ScaleType4KindE0ELNS_15FloatRoundStyleE2ESJ_EENS1_15EpilogueDefaultEEEEEvvEEEEvNT_6ParamsE,"ax",@progbits
	.align	128
.text._ZN7cutlass13device_kernelINS_4gemm6kernel13GemmUniversalIN4cute5tupleIJiiiiEEENS1_10collective13CollectiveMmaINS1_34MainloopSm90TmaGmmaWarpSpecializedILi4ENS5_IJNS4_1CILi1EEENSA_ILi2EEESB_EEENS1_32KernelTmaWarpSpecializedPingpongEEENS5_IJNSA_ILi64EEENSA_ILi256EEESG_EEENS_10tfloat32_tENS5_IJlSB_lEEESJ_SK_NS4_8TiledMMAINS4_8MMA_AtomIJNS4_4SM904GMMA30MMA_64x256x8_F32TF32TF32_SS_TNILNSO_7ScaleInE1ELSQ_1EEEEEENS4_6LayoutINS5_IJSB_SB_SB_EEENS5_IJNSA_ILi0EEESV_SV_EEEEENS5_IJNS4_10UnderscoreESY_SY_EEEEENS4_23SM90_TMA_LOAD_MULTICASTENS4_14ComposedLayoutINS4_7SwizzleILi3ELi4ELi3EEENS4_18smem_ptr_flag_bitsILi32EEENST_INS5_IJNSA_ILi8EEENSA_ILi32EEEEEENS5_IJS18_SB_EEEEEEEvNS4_8identityENS4_13SM90_TMA_LOADES1C_vS1D_EENS_8epilogue10collective6detail29Sm90TmaWarpSpecializedAdapterINS1H_15DefaultEpilogueISJ_SK_SK_NS1G_6thread17LinearCombinationISJ_Li1EffLNS1L_9ScaleType4KindE0ELNS_15FloatRoundStyleE2ESJ_EENS1_15EpilogueDefaultEEEEEvvEEEEvNT_6ParamsE:
        .type           _ZN7cutlass13device_kernelINS_4gemm6kernel13GemmUniversalIN4cute5tupleIJiiiiEEENS1_10collective13CollectiveMmaINS1_34MainloopSm90TmaGmmaWarpSpecializedILi4ENS5_IJNS4_1CILi1EEENSA_ILi2EEESB_EEENS1_32KernelTmaWarpSpecializedPingpongEEENS5_IJNSA_ILi64EEENSA_ILi256EEESG_EEENS_10tfloat32_tENS5_IJlSB_lEEESJ_SK_NS4_8TiledMMAINS4_8MMA_AtomIJNS4_4SM904GMMA30MMA_64x256x8_F32TF32TF32_SS_TNILNSO_7ScaleInE1ELSQ_1EEEEEENS4_6LayoutINS5_IJSB_SB_SB_EEENS5_IJNSA_ILi0EEESV_SV_EEEEENS5_IJNS4_10UnderscoreESY_SY_EEEEENS4_23SM90_TMA_LOAD_MULTICASTENS4_14ComposedLayoutINS4_7SwizzleILi3ELi4ELi3EEENS4_18smem_ptr_flag_bitsILi32EEENST_INS5_IJNSA_ILi8EEENSA_ILi32EEEEEENS5_IJS18_SB_EEEEEEEvNS4_8identityENS4_13SM90_TMA_LOADES1C_vS1D_EENS_8epilogue10collective6detail29Sm90TmaWarpSpecializedAdapterINS1H_15DefaultEpilogueISJ_SK_SK_NS1G_6thread17LinearCombinationISJ_Li1EffLNS1L_9ScaleType4KindE0ELNS_15FloatRoundStyleE2ESJ_EENS1_15EpilogueDefaultEEEEEvvEEEEvNT_6ParamsE,@function
        .size           _ZN7cutlass13device_kernelINS_4gemm6kernel13GemmUniversalIN4cute5tupleIJiiiiEEENS1_10collective13CollectiveMmaINS1_34MainloopSm90TmaGmmaWarpSpecializedILi4ENS5_IJNS4_1CILi1EEENSA_ILi2EEESB_EEENS1_32KernelTmaWarpSpecializedPingpongEEENS5_IJNSA_ILi64EEENSA_ILi256EEESG_EEENS_10tfloat32_tENS5_IJlSB_lEEESJ_SK_NS4_8TiledMMAINS4_8MMA_AtomIJNS4_4SM904GMMA30MMA_64x256x8_F32TF32TF32_SS_TNILNSO_7ScaleInE1ELSQ_1EEEEEENS4_6LayoutINS5_IJSB_SB_SB_EEENS5_IJNSA_ILi0EEESV_SV_EEEEENS5_IJNS4_10UnderscoreESY_SY_EEEEENS4_23SM90_TMA_LOAD_MULTICASTENS4_14ComposedLayoutINS4_7SwizzleILi3ELi4ELi3EEENS4_18smem_ptr_flag_bitsILi32EEENST_INS5_IJNSA_ILi8EEENSA_ILi32EEEEEENS5_IJS18_SB_EEEEEEEvNS4_8identityENS4_13SM90_TMA_LOADES1C_vS1D_EENS_8epilogue10collective6detail29Sm90TmaWarpSpecializedAdapterINS1H_15DefaultEpilogueISJ_SK_SK_NS1G_6thread17LinearCombinationISJ_Li1EffLNS1L_9ScaleType4KindE0ELNS_15FloatRoundStyleE2ESJ_EENS1_15EpilogueDefaultEEEEEvvEEEEvNT_6ParamsE,(.L_x_328 - _ZN7cutlass13device_kernelINS_4gemm6kernel13GemmUniversalIN4cute5tupleIJiiiiEEENS1_10collective13CollectiveMmaINS1_34MainloopSm90TmaGmmaWarpSpecializedILi4ENS5_IJNS4_1CILi1EEENSA_ILi2EEESB_EEENS1_32KernelTmaWarpSpecializedPingpongEEENS5_IJNSA_ILi64EEENSA_ILi256EEESG_EEENS_10tfloat32_tENS5_IJlSB_lEEESJ_SK_NS4_8TiledMMAINS4_8MMA_AtomIJNS4_4SM904GMMA30MMA_64x256x8_F32TF32TF32_SS_TNILNSO_7ScaleInE1ELSQ_1EEEEEENS4_6LayoutINS5_IJSB_SB_SB_EEENS5_IJNSA_ILi0EEESV_SV_EEEEENS5_IJNS4_10UnderscoreESY_SY_EEEEENS4_23SM90_TMA_LOAD_MULTICASTENS4_14ComposedLayoutINS4_7SwizzleILi3ELi4ELi3EEENS4_18smem_ptr_flag_bitsILi32EEENST_INS5_IJNSA_ILi8EEENSA_ILi32EEEEEENS5_IJS18_SB_EEEEEEEvNS4_8identityENS4_13SM90_TMA_LOADES1C_vS1D_EENS_8epilogue10collective6detail29Sm90TmaWarpSpecializedAdapterINS1H_15DefaultEpilogueISJ_SK_SK_NS1G_6thread17LinearCombinationISJ_Li1EffLNS1L_9ScaleType4KindE0ELNS_15FloatRoundStyleE2ESJ_EENS1_15EpilogueDefaultEEEEEvvEEEEvNT_6ParamsE)
        .other          _ZN7cutlass13device_kernelINS_4gemm6kernel13GemmUniversalIN4cute5tupleIJiiiiEEENS1_10collective13CollectiveMmaINS1_34MainloopSm90TmaGmmaWarpSpecializedILi4ENS5_IJNS4_1CILi1EEENSA_ILi2EEESB_EEENS1_32KernelTmaWarpSpecializedPingpongEEENS5_IJNSA_ILi64EEENSA_ILi256EEESG_EEENS_10tfloat32_tENS5_IJlSB_lEEESJ_SK_NS4_8TiledMMAINS4_8MMA_AtomIJNS4_4SM904GMMA30MMA_64x256x8_F32TF32TF32_SS_TNILNSO_7ScaleInE1ELSQ_1EEEEEENS4_6LayoutINS5_IJSB_SB_SB_EEENS5_IJNSA_ILi0EEESV_SV_EEEEENS5_IJNS4_10UnderscoreESY_SY_EEEEENS4_23SM90_TMA_LOAD_MULTICASTENS4_14ComposedLayoutINS4_7SwizzleILi3ELi4ELi3EEENS4_18smem_ptr_flag_bitsILi32EEENST_INS5_IJNSA_ILi8EEENSA_ILi32EEEEEENS5_IJS18_SB_EEEEEEEvNS4_8identityENS4_13SM90_TMA_LOADES1C_vS1D_EENS_8epilogue10collective6detail29Sm90TmaWarpSpecializedAdapterINS1H_15DefaultEpilogueISJ_SK_SK_NS1G_6thread17LinearCombinationISJ_Li1EffLNS1L_9ScaleType4KindE0ELNS_15FloatRoundStyleE2ESJ_EENS1_15EpilogueDefaultEEEEEvvEEEEvNT_6ParamsE,@"STO_CUDA_ENTRY STV_DEFAULT"
_ZN7cutlass13device_kernelINS_4gemm6kernel13GemmUniversalIN4cute5tupleIJiiiiEEENS1_10collective13CollectiveMmaINS1_34MainloopSm90TmaGmmaWarpSpecializedILi4ENS5_IJNS4_1CILi1EEENSA_ILi2EEESB_EEENS1_32KernelTmaWarpSpecializedPingpongEEENS5_IJNSA_ILi64EEENSA_ILi256EEESG_EEENS_10tfloat32_tENS5_IJlSB_lEEESJ_SK_NS4_8TiledMMAINS4_8MMA_AtomIJNS4_4SM904GMMA30MMA_64x256x8_F32TF32TF32_SS_TNILNSO_7ScaleInE1ELSQ_1EEEEEENS4_6LayoutINS5_IJSB_SB_SB_EEENS5_IJNSA_ILi0EEESV_SV_EEEEENS5_IJNS4_10UnderscoreESY_SY_EEEEENS4_23SM90_TMA_LOAD_MULTICASTENS4_14ComposedLayoutINS4_7SwizzleILi3ELi4ELi3EEENS4_18smem_ptr_flag_bitsILi32EEENST_INS5_IJNSA_ILi8EEENSA_ILi32EEEEEENS5_IJS18_SB_EEEEEEEvNS4_8identityENS4_13SM90_TMA_LOADES1C_vS1D_EENS_8epilogue10collective6detail29Sm90TmaWarpSpecializedAdapterINS1H_15DefaultEpilogueISJ_SK_SK_NS1G_6thread17LinearCombinationISJ_Li1EffLNS1L_9ScaleType4KindE0ELNS_15FloatRoundStyleE2ESJ_EENS1_15EpilogueDefaultEEEEEvvEEEEvNT_6ParamsE:
[----:B------:R-:W0:Y:S01]  /*0000*/  LDC R1, c[0x0][0x28] ;  /* 0x00000a00ff017b82 */ /* 0x000e220000000800 */
[----:B------:R-:W1:Y:S01]  /*0010*/  S2R R3, SR_TID.X ;  /* 0x0000000000037919 */ /* 0x000e620000002100 */
[----:B------:R-:W-:Y:S01]  /*0020*/  ELECT P0, URZ, PT ;  /* 0x00000000003f782f */ /* 0x000fe20003800000 */
[----:B------:R-:W-:Y:S01]  /*0030*/  BSSY B0, `(.L_x_0) ;  /* 0x0000014000007945 */ /* 0x000fe20003800000 */
[--C-:B-1----:R-:W-:Y:S02]  /*0040*/  SHF.R.U32.HI R0, RZ, 0x5, R3.reuse ;  /* 0x00000005ff007819 */ /* 0x102fe40000011603 */
[----:B------:R-:W-:-:S03]  /*0050*/  SHF.R.U32.HI R5, RZ, 0x7, R3 ;  /* 0x00000007ff057819 */ /* 0x000fc60000011603 */
[----:B------:R-:W1:Y:S02]  /*0060*/  SHFL.IDX PT, R2, R0, RZ, 0x1f ;  /* 0x00001fff00027589 */ /* 0x000e6400000e0000 */
[----:B-1----:R-:W-:Y:S02]  /*0070*/  R2UR UR6, R2 ;  /* 0x00000000020672ca */ /* 0x002fe400000e0000 */
[----:B------:R1:W2:Y:S11]  /*0080*/  SHFL.IDX PT, R2, R5, RZ, 0x1f ;  /* 0x00001fff05027589 */ /* 0x0002b600000e0000 */
[----:B------:R-:W-:-:S02]  /*0090*/  USHF.R.S32.HI UR4, URZ, 0x1f, UR6 ;  /* 0x0000001f3f047899 */ /* 0x000fc40008011406 */
[----:B------:R-:W-:Y:S02]  /*00a0*/  ISETP.NE.OR P0, PT, RZ, UR6, !P0 ;  /* 0x00000006ff007c0c */ /* 0x000fe4000c705670 */
[----:B------:R-:W-:-:S04]  /*00b0*/  ULEA.HI UR4, UR4, UR6, URZ, 0x2 ;  /* 0x0000000604047291 */ /* 0x000fc8000f8f103f */
[----:B------:R-:W-:-:S04]  /*00c0*/  ULOP3.LUT UR4, UR4, 0xfffffffc, URZ, 0xc0, !UPT ;  /* 0xfffffffc04047892 */ /* 0x000fc8000f8ec03f */
[----:B------:R-:W-:-:S03]  /*00d0*/  UIADD3 UR6, UR6, -UR4, URZ ;  /* 0x8000000406067290 */ /* 0x000fc6000fffe03f */
[----:B012---:R-:W-:Y:S09]  /*00e0*/  @P0 BRA `(.L_x_1) ;  /* 0x0000000000200947 */ /* 0x007ff20003800000 */
[----:B------:R-:W-:Y:S02]  /*00f0*/  ULDC.64 UR4, c[0x0][0x198] ;  /* 0x0000660000047ab9 */ /* 0x000fe40000000a00 */
[----:B------:R-:W-:Y:S02]  /*0100*/  UIADD3 UR8, UP0, UR4, 0xf0, URZ ;  /* 0x000000f004087890 */ /* 0x000fe4000ff1e03f */
[----:B------:R-:W-:Y:S02]  /*0110*/  UIADD3 UR4, UP1, UR4, 0x1f0, URZ ;  /* 0x000001f004047890 */ /* 0x000fe4000ff3e03f */
[----:B------:R-:W-:Y:S02]  /*0120*/  UIADD3.X UR9, URZ, UR5, URZ, UP0, !UPT ;  /* 0x000000053f097290 */ /* 0x000fe400087fe43f */
[----:B------:R-:W-:-:S07]  /*0130*/  UIADD3.X UR5, URZ, UR5, URZ, UP1, !UPT ;  /* 0x000000053f057290 */ /* 0x000fce0008ffe43f */
[----:B------:R0:W-:Y:S02]  /*0140*/  UTMACCTL.PF [UR8] ;  /* 0x00000000080079b9 */ /* 0x0001e40008040000 */
[----:B------:R0:W-:Y:S02]  /*0150*/  UTMACCTL.PF [UR4] ;  /* 0x00000000040079b9 */ /* 0x0001e40008040000 */
[----:B0-----:R-:W-:Y:S01]  /*0160*/  NOP ;  /* 0x0000000000007918 */ /* 0x001fe20000000000 */
.L_x_1:
[----:B------:R-:W-:Y:S05]  /*0170*/  BSYNC B0 ;  /* 0x0000000000007941 */ /* 0x000fea0003800000 */
.L_x_0:
[----:B------:R-:W0:Y:S01]  /*0180*/  SHFL.IDX PT, R6, R0, RZ, 0x1f ;  /* 0x00001fff00067589 */ /* 0x000e2200000e0000 */
[----:B------:R-:W-:Y:S01]  /*0190*/  R2UR UR19, R2 ;  /* 0x00000000021372ca */ /* 0x000fe200000e0000 */
[----:B------:R-:W-:Y:S01]  /*01a0*/  UISETP.NE.AND UP0, UPT, UR6, 0x3, UPT ;  /* 0x000000030600788c */ /* 0x000fe2000bf05270 */
[----:B------:R-:W-:-:S03]  /*01b0*/  SHF.R.S32.HI R2, RZ, 0x1f, R3 ;  /* 0x0000001fff027819 */ /* 0x000fc60000011403 */
[----:B------:R-:W-:Y:S01]  /*01c0*/  UISETP.EQ.OR UP0, UPT, UR6, URZ, !UP0 ;  /* 0x0000003f0600728c */ /* 0x000fe2000c702670 */
[----:B------:R-:W-:-:S07]  /*01d0*/  LEA.HI R2, R2, R3, RZ, 0x7 ;  /* 0x0000000302027211 */ /* 0x000fce00078f38ff */
[----:B------:R-:W-:Y:S02]  /*01e0*/  UIADD3 UR14, UR19, -0x1, URZ ;  /* 0xffffffff130e7890 */ /* 0x000fe4000fffe03f */
[----:B------:R-:W-:Y:S02]  /*01f0*/  UISETP.EQ.AND UP0, UPT, UR19, URZ, UP0 ;  /* 0x0000003f1300728c */ /* 0x000fe40008702270 */
[----:B------:R-:W-:Y:S02]  /*0200*/  UISETP.GE.U32.AND UP1, UPT, UR14, 0x2, UPT ;  /* 0x000000020e00788c */ /* 0x000fe4000bf26070 */
[----:B------:R-:W-:Y:S01]  /*0210*/  USEL UR42, URZ, 0x1, !UP0 ;  /* 0x000000013f2a7887 */ /* 0x000fe2000c000000 */
[----:B0-----:R-:W-:-:S03]  /*0220*/  ISETP.NE.AND P0, PT, R6, RZ, PT ;  /* 0x000000ff0600720c */ /* 0x001fc60003f05270 */
[----:B------:R-:W-:-:S10]  /*0230*/  USEL UR42, UR42, 0x2, UP1 ;  /* 0x000000022a2a7887 */ /* 0x000fd40008800000 */
[----:B------:R-:W-:Y:S05]  /*0240*/  @P0 BRA `(.L_x_2) ;  /* 0x0000000000580947 */ /* 0x000fea0003800000 */
[----:B------:R-:W0:Y:S01]  /*0250*/  S2UR UR7, SR_CgaCtaId ;  /* 0x00000000000779c3 */ /* 0x000e220000008800 */
[----:B------:R-:W-:Y:S01]  /*0260*/  UMOV UR4, 0x400 ;  /* 0x0000040000047882 */ /* 0x000fe20000000000 */
[----:B------:R-:W-:Y:S01]  /*0270*/  UMOV UR5, 0x1 ;  /* 0x0000000100057882 */ /* 0x000fe20000000000 */
[----:B------:R-:W-:Y:S01]  /*0280*/  UMOV UR8, 0x2 ;  /* 0x0000000200087882 */ /* 0x000fe20000000000 */
[----:B------:R-:W-:Y:S01]  /*0290*/  ELECT P0, URZ, PT ;  /* 0x00000000003f782f */ /* 0x000fe20003800000 */
[----:B------:R-:W-:-:S04]  /*02a0*/  UIADD3 UR8, -UR8, 0x100000, URZ ;  /* 0x0010000008087890 */ /* 0x000fc8000fffe13f */
[----:B------:R-:W-:Y:S02]  /*02b0*/  USHF.L.U32 UR9, UR8, 0xb, URZ ;  /* 0x0000000b08097899 */ /* 0x000fe4000800063f */
[----:B------:R-:W-:Y:S02]  /*02c0*/  USHF.L.U32 UR8, UR8, 0x1, URZ ;  /* 0x0000000108087899 */ /* 0x000fe4000800063f */
[----:B0-----:R-:W-:Y:S02]  /*02d0*/  ULEA UR7, UR7, UR4, 0x18 ;  /* 0x0000000407077291 */ /* 0x001fe4000f8ec03f */
[----:B------:R-:W-:-:S04]  /*02e0*/  UIADD3 UR4, -UR5, 0x100000, URZ ;  /* 0x0010000005047890 */ /* 0x000fc8000fffe13f */
[----:B------:R-:W-:Y:S02]  /*02f0*/  USHF.L.U32 UR5, UR4, 0xb, URZ ;  /* 0x0000000b04057899 */ /* 0x000fe4000800063f */
[----:B------:R-:W-:Y:S01]  /*0300*/  USHF.L.U32 UR4, UR4, 0x1, URZ ;  /* 0x0000000104047899 */ /* 0x000fe2000800063f */
[----:B------:R-:W0:Y:S11]  /*0310*/  FENCE.VIEW.ASYNC.S ;  /* 0x00000000000073c6 */ /* 0x000e360000000000 */
[----:B0-----:R0:W1:Y:S01]  /*0320*/  SYNCS.EXCH.64 URZ, [UR7], UR4 ;  /* 0x00000004073f75b2 */ /* 0x0010620008000100 */
[----:B------:R0:W2:Y:S01]  /*0330*/  SYNCS.EXCH.64 URZ, [UR7+0x20], UR8 ;  /* 0x00002008073f75b2 */ /* 0x0000a20008000100 */
[----:B------:R0:W3:Y:S01]  /*0340*/  SYNCS.EXCH.64 URZ, [UR7+0x8], UR4 ;  /* 0x00000804073f75b2 */ /* 0x0000e20008000100 */
[----:B------:R0:W4:Y:S01]  /*0350*/  SYNCS.EXCH.64 URZ, [UR7+0x28], UR8 ;  /* 0x00002808073f75b2 */ /* 0x0001220008000100 */
[----:B------:R0:W0:Y:S01]  /*0360*/  SYNCS.EXCH.64 URZ, [UR7+0x10], UR4 ;  /* 0x00001004073f75b2 */ /* 0x0000220008000100 */
[----:B------:R0:W0:Y:S01]  /*0370*/  SYNCS.EXCH.64 URZ, [UR7+0x30], UR8 ;  /* 0x00003008073f75b2 */ /* 0x0000220008000100 */
[----:B------:R0:W0:Y:S01]  /*0380*/  SYNCS.EXCH.64 URZ, [UR7+0x18], UR4 ;  /* 0x00001804073f75b2 */ /* 0x0000220008000100 */
[----:B------:R0:W0:Y:S01]  /*0390*/  SYNCS.EXCH.64 URZ, [UR7+0x38], UR8 ;  /* 0x00003808073f75b2 */ /* 0x0000220008000100 */
[----:B------:R-:W-:Y:S01]  /*03a0*/  NOP ;  /* 0x0000000000007918 */ /* 0x000fe20000000000 */
.L_x_2:
[----:B------:R-:W5:Y:S01]  /*03b0*/  SHFL.IDX PT, R10, R0, RZ, 0x1f ;  /* 0x00001fff000a7589 */ /* 0x000f6200000e0000 */
[----:B------:R-:W1:Y:S01]  /*03c0*/  S2UR UR15, SR_CTAID.X ;  /* 0x00000000000f79c3 */ /* 0x000e620000002500 */
[----:B------:R-:W-:Y:S02]  /*03d0*/  ELECT P0, URZ, PT ;  /* 0x00000000003f782f */ /* 0x000fe40003800000 */
[----:B------:R-:W-:Y:S01]  /*03e0*/  SHF.R.S32.HI R11, RZ, 0x1f, R6 ;  /* 0x0000001fff0b7819 */ /* 0x000fe20000011406 */
[----:B------:R1:W2:Y:S01]  /*03f0*/  SHFL.IDX PT, R8, R0, RZ, 0x1f ;  /* 0x00001fff00087589 */ /* 0x0002a200000e0000 */
[----:B------:R-:W-:Y:S02]  /*0400*/  ELECT P1, URZ, PT ;  /* 0x00000000003f782f */ /* 0x000fe40003820000 */
[----:B------:R-:W-:Y:S01]  /*0410*/  LOP3.LUT R2, R2, 0xffffff80, RZ, 0xc0, !PT ;  /* 0xffffff8002027812 */ /* 0x000fe200078ec0ff */
[----:B0-----:R-:W-:Y:S01]  /*0420*/  ULDC UR4, c[0x0][0x150] ;  /* 0x0000540000047ab9 */ /* 0x001fe20000000800 */
[----:B------:R-:W-:Y:S01]  /*0430*/  LEA.HI R11, R11, R6, RZ, 0x2 ;  /* 0x000000060b0b7211 */ /* 0x000fe200078f10ff */
[----:B------:R-:W0:Y:S01]  /*0440*/  S2UR UR8, SR_CTAID.Y ;  /* 0x00000000000879c3 */ /* 0x000e220000002600 */
[----:B------:R-:W-:Y:S01]  /*0450*/  NOP ;  /* 0x0000000000007918 */ /* 0x000fe20000000000 */
[----:B------:R-:W-:Y:S01]  /*0460*/  IMAD.IADD R4, R3, 0x1, -R2 ;  /* 0x0000000103047824 */ /* 0x000fe200078e0a02 */
[----:B------:R-:W-:Y:S01]  /*0470*/  LOP3.LUT R11, R11, 0x3ffffffc, RZ, 0xc0, !PT ;  /* 0x3ffffffc0b0b7812 */ /* 0x000fe200078ec0ff */
[----:B------:R-:W-:Y:S01]  /*0480*/  NOP ;  /* 0x0000000000007918 */ /* 0x000fe20000000000 */
[----:B------:R-:W-:Y:S01]  /*0490*/  ULDC UR17, c[0x0][0x148] ;  /* 0x0000520000117ab9 */ /* 0x000fe20000000800 */
[----:B------:R-:W-:Y:S01]  /*04a0*/  UMOV UR20, 0x80 ;  /* 0x0000008000147882 */ /* 0x000fe20000000000 */
[----:B------:R-:W-:Y:S01]  /*04b0*/  SHF.R.S32.HI R9, RZ, 0x1f, R4 ;  /* 0x0000001fff097819 */ /* 0x000fe20000011404 */
[----:B------:R-:W-:Y:S01]  /*04c0*/  IMAD.IADD R11, R6, 0x1, -R11 ;  /* 0x00000001060b7824 */ /* 0x000fe200078e0a0b */
[----:B------:R-:W-:Y:S01]  /*04d0*/  ULDC UR12, c[0x0][0x144] ;  /* 0x00005100000c7ab9 */ /* 0x000fe20000000800 */
[----:B------:R-:W3:Y:S01]  /*04e0*/  SHFL.IDX PT, R5, R5, RZ, 0x1f ;  /* 0x00001fff05057589 */ /* 0x000ee200000e0000 */
[----:B------:R-:W-:-:S02]  /*04f0*/  LEA.HI R2, R9, R4, RZ, 0x3 ;  /* 0x0000000409027211 */ /* 0x000fc400078f18ff */
[----:B------:R-:W-:Y:S02]  /*0500*/  ISETP.NE.AND P3, PT, RZ, UR19, PT ;  /* 0x00000013ff007c0c */ /* 0x000fe4000bf65270 */
[----:B-----5:R-:W-:Y:S02]  /*0510*/  ISETP.NE.OR P0, PT, R10, RZ, !P0 ;  /* 0x000000ff0a00720c */ /* 0x020fe40004705670 */
[----:B-1----:R-:W-:Y:S02]  /*0520*/  I2FP.F32.U32 R0, UR15 ;  /* 0x0000000f00007c45 */ /* 0x002fe40008201000 */
[----:B--2---:R-:W-:Y:S02]  /*0530*/  ISETP.NE.OR P1, PT, R8, RZ, !P1 ;  /* 0x000000ff0800720c */ /* 0x004fe40004f25670 */
[----:B------:R-:W-:Y:S01]  /*0540*/  SHF.R.S32.HI R7, RZ, 0x3, R2 ;  /* 0x00000003ff077819 */ /* 0x000fe20000011402 */
[----:B------:R-:W-:Y:S01]  /*0550*/  FMUL R0, R0, UR4 ;  /* 0x0000000400007c20 */ /* 0x000fe20008400000 */
[----:B------:R-:W-:Y:S01]  /*0560*/  ULDC UR4, c[0x0][0x154] ;  /* 0x0000550000047ab9 */ /* 0x000fe20000000800 */
[----:B0-----:R-:W-:-:S02]  /*0570*/  I2FP.F32.U32 R6, UR8 ;  /* 0x0000000800067c45 */ /* 0x001fc40008201000 */
[----:B------:R-:W-:Y:S02]  /*0580*/  SHF.R.S32.HI R2, RZ, 0x1f, R2 ;  /* 0x0000001fff027819 */ /* 0x000fe40000011402 */
[----:B------:R-:W-:Y:S01]  /*0590*/  VOTEU.ALL UP2, P0 ;  /* 0x00000000003f7886 */ /* 0x000fe20000040000 */
[----:B------:R-:W-:Y:S01]  /*05a0*/  FMUL R6, R6, UR4 ;  /* 0x0000000406067c20 */ /* 0x000fe20008400000 */
[----:B------:R-:W0:Y:S01]  /*05b0*/  F2I.U32.TRUNC.NTZ R0, R0 ;  /* 0x0000000000007305 */ /* 0x000e22000020f000 */
[----:B------:R-:W-:Y:S01]  /*05c0*/  LEA.HI R2, R2, R7, RZ, 0x2 ;  /* 0x0000000702027211 */ /* 0x000fe200078f10ff */
[----:B------:R-:W-:Y:S01]  /*05d0*/  VOTEU.ALL UP3, P1 ;  /* 0x00000000003f7886 */ /* 0x000fe20000860000 */
[----:B------:R-:W1:Y:S01]  /*05e0*/  @!UP2 S2UR UR11, SR_CgaCtaId ;  /* 0x00000000000ba9c3 */ /* 0x000e620000008800 */
[----:B------:R-:W-:Y:S01]  /*05f0*/  UMOV UR4, 0x20 ;  /* 0x0000002000047882 */ /* 0x000fe20000000000 */
[----:B------:R-:W-:Y:S01]  /*0600*/  LOP3.LUT R2, R2, 0xfffffffc, RZ, 0xc0, !PT ;  /* 0xfffffffc02027812 */ /* 0x000fe200078ec0ff */
[----:B------:R-:W-:Y:S01]  /*0610*/  @!UP2 UMOV UR10, 0x400 ;  /* 0x00000400000aa882 */ /* 0x000fe20000000000 */
[----:B------:R-:W-:-:S04]  /*0620*/  @!UP2 UIADD3 UR4, -UR4, 0x100000, URZ ;  /* 0x001000000404a890 */ /* 0x000fc8000fffe13f */
[----:B------:R-:W-:Y:S02]  /*0630*/  @!UP2 USHF.L.U32 UR5, UR4, 0xb, URZ ;  /* 0x0000000b0405a899 */ /* 0x000fe4000800063f */
[----:B------:R-:W-:Y:S01]  /*0640*/  @!UP2 USHF.L.U32 UR4, UR4, 0x1, URZ ;  /* 0x000000010404a899 */ /* 0x000fe2000800063f */
[----:B------:R-:W2:Y:S01]  /*0650*/  F2I.U32.TRUNC.NTZ R6, R6 ;  /* 0x0000000600067305 */ /* 0x000ea2000020f000 */
[----:B------:R-:W-:Y:S01]  /*0660*/  VOTEU.ALL UP0, P0 ;  /* 0x00000000003f7886 */ /* 0x000fe20000000000 */
[----:B------:R-:W-:Y:S01]  /*0670*/  IMAD.IADD R2, R7, 0x1, -R2 ;  /* 0x0000000107027824 */ /* 0x000fe200078e0a02 */
[----:B------:R-:W5:Y:S01]  /*0680*/  @!UP3 S2UR UR18, SR_CgaCtaId ;  /* 0x000000000012b9c3 */ /* 0x000f620000008800 */
[----:B------:R-:W-:Y:S01]  /*0690*/  VOTEU.ALL UP1, P0 ;  /* 0x00000000003f7886 */ /* 0x000fe20000020000 */
[----:B------:R-:W-:Y:S01]  /*06a0*/  @!UP3 UMOV UR16, 0x400 ;  /* 0x000004000010b882 */ /* 0x000fe20000000000 */
[----:B------:R-:W-:Y:S01]  /*06b0*/  IMAD R2, R11, 0x4, R2 ;  /* 0x000000040b027824 */ /* 0x000fe200078e0202 */
[----:B0-----:R-:W-:Y:S01]  /*06c0*/  R2UR UR7, R0 ;  /* 0x00000000000772ca */ /* 0x001fe200000e0000 */
[----:B------:R-:W-:Y:S01]  /*06d0*/  VOTEU.ALL UP4, P1 ;  /* 0x00000000003f7886 */ /* 0x000fe20000880000 */
[----:B------:R-:W-:Y:S01]  /*06e0*/  VOTEU.ALL UP5, P1 ;  /* 0x00000000003f7886 */ /* 0x000fe200008a0000 */
[----:B------:R-:W-:Y:S01]  /*06f0*/  IMAD.SHL.U32 R7, R2, 0x4, RZ ;  /* 0x0000000402077824 */ /* 0x000fe200078e00ff */
[----:B------:R-:W0:Y:S01]  /*0700*/  LDC R0, c[0x0][0x140] ;  /* 0x00005000ff007b82 */ /* 0x000e220000000800 */
[----:B------:R-:W-:-:S02]  /*0710*/  LOP3.LUT P0, RZ, R4, 0x7, RZ, 0xc0, !PT ;  /* 0x0000000704ff7812 */ /* 0x000fc4000780c0ff */
[----:B--2---:R-:W-:Y:S02]  /*0720*/  R2UR UR9, R6 ;  /* 0x00000000060972ca */ /* 0x004fe400000e0000 */
[----:B------:R-:W-:Y:S01]  /*0730*/  LOP3.LUT R152, R2, 0xc, R7, 0x78, !PT ;  /* 0x0000000c02987812 */ /* 0x000fe200078e7807 */
[----:B-1----:R-:W-:Y:S02]  /*0740*/  @!UP2 ULEA UR13, UR11, UR10, 0x18 ;  /* 0x0000000a0b0da291 */ /* 0x002fe4000f8ec03f */
[----:B------:R-:W-:-:S04]  /*0750*/  @!UP3 UIADD3 UR10, -UR20, 0x100000, URZ ;  /* 0x00100000140ab890 */ /* 0x000fc8000fffe13f */
[----:B------:R-:W-:Y:S02]  /*0760*/  @!UP3 USHF.L.U32 UR11, UR10, 0xb, URZ ;  /* 0x0000000b0a0bb899 */ /* 0x000fe4000800063f */
[----:B------:R-:W-:Y:S01]  /*0770*/  @!UP3 USHF.L.U32 UR10, UR10, 0x1, URZ ;  /* 0x000000010a0ab899 */ /* 0x000fe2000800063f */
[----:B------:R-:W-:Y:S01]  /*0780*/  ISETP.LT.U32.AND P0, PT, R152, 0x2, !P0 ;  /* 0x000000029800780c */ /* 0x000fe20004701070 */
[----:B------:R-:W-:Y:S01]  /*0790*/  UIADD3 UR7, -UR7, URZ, URZ ;  /* 0x0000003f07077290 */ /* 0x000fe2000fffe13f */
[----:B------:R-:W-:Y:S01]  /*07a0*/  VOTEU.ALL UP2, P1 ;  /* 0x00000000003f7886 */ /* 0x000fe20000840000 */
[----:B-----5:R-:W-:Y:S02]  /*07b0*/  @!UP3 ULEA UR16, UR18, UR16, 0x18 ;  /* 0x000000101210b291 */ /* 0x020fe4000f8ec03f */
[----:B------:R-:W-:Y:S01]  /*07c0*/  UIADD3 UR9, -UR9, URZ, URZ ;  /* 0x0000003f09097290 */ /* 0x000fe2000fffe13f */
[----:B------:R-:W1:Y:S02]  /*07d0*/  FENCE.VIEW.ASYNC.S ;  /* 0x00000000000073c6 */ /* 0x000e640000000000 */
[----:B-1----:R-:W1:Y:S01]  /*07e0*/  @!UP0 SYNCS.EXCH.64 URZ, [UR13+0x70], UR4 ;  /* 0x000070040d3f85b2 */ /* 0x002e620008000100 */
[----:B------:R-:W-:Y:S01]  /*07f0*/  UIMAD UR7, UR12, UR7, UR15 ;  /* 0x000000070c0772a4 */ /* 0x000fe2000f8e020f */
[----:B------:R-:W-:Y:S01]  /*0800*/  VOTEU.ALL UP3, P1 ;  /* 0x00000000003f7886 */ /* 0x000fe20000860000 */
[----:B0-----:R-:W-:Y:S01]  /*0810*/  ISETP.EQ.U32.AND P2, PT, R0, 0x1, PT ;  /* 0x000000010000780c */ /* 0x001fe20003f42070 */
[----:B------:R0:W2:Y:S01]  /*0820*/  @!UP1 SYNCS.EXCH.64 URZ, [UR13+0x78], UR4 ;  /* 0x000078040d3f95b2 */ /* 0x0000a20008000100 */
[----:B------:R-:W-:Y:S01]  /*0830*/  NOP ;  /* 0x0000000000007918 */ /* 0x000fe20000000000 */
[----:B0-----:R-:W-:Y:S01]  /*0840*/  UIMAD UR4, UR17, UR9, UR8 ;  /* 0x00000009110472a4 */ /* 0x001fe2000f8e0208 */
[----:B------:R0:W0:Y:S05]  /*0850*/  @!UP2 SYNCS.EXCH.64 URZ, [UR16+0x50], UR10 ;  /* 0x0000500a103fa5b2 */ /* 0x00002a0008000100 */
[----:B------:R-:W-:-:S04]  /*0860*/  ISETP.NE.AND P1, PT, R152, UR4, PT ;  /* 0x0000000498007c0c */ /* 0x000fc8000bf25270 */
[----:B------:R-:W-:-:S04]  /*0870*/  ISETP.EQ.OR P1, PT, RZ, UR7, !P1 ;  /* 0x00000007ff007c0c */ /* 0x000fc8000cf22670 */
[----:B------:R-:W-:-:S04]  /*0880*/  PLOP3.LUT P0, PT, P0, P1, PT, 0x80, 0x0 ;  /* 0x000000000000781c */ /* 0x000fc80000703070 */
[----:B------:R-:W-:Y:S01]  /*0890*/  P2R R160, PR, RZ, 0x1 ;  /* 0x00000001ffa07803 */ /* 0x000fe20000000000 */
[----:B------:R0:W0:Y:S01]  /*08a0*/  @!UP3 SYNCS.EXCH.64 URZ, [UR16+0x58], UR10 ;  /* 0x0000580a103fb5b2 */ /* 0x0000220008000100 */
[----:B------:R0:W0:Y:S01]  /*08b0*/  @!UP4 SYNCS.EXCH.64 URZ, [UR16+0x60], UR10 ;  /* 0x0000600a103fc5b2 */ /* 0x0000220008000100 */
[----:B------:R0:W0:Y:S01]  /*08c0*/  @!UP5 SYNCS.EXCH.64 URZ, [UR16+0x68], UR10 ;  /* 0x0000680a103fd5b2 */ /* 0x0000220008000100 */
[----:B------:R-:W-:Y:S01]  /*08d0*/  NOP ;  /* 0x0000000000007918 */ /* 0x000fe20000000000 */
[----:B-123--:R-:W-:Y:S05]  /*08e0*/  @!P2 BRA `(.L_x_3) ;  /* 0x000000000008a947 */ /* 0x00efea0003800000 */
[----:B0---4-:R-:W-:Y:S01]  /*08f0*/  UCGABAR_ARV ;  /* 0x00000000000079c7 */ /* 0x011fe20008000000 */
[----:B------:R-:W-:Y:S05]  /*0900*/  BRA `(.L_x_4) ;  /* 0x0000000000047947 */ /* 0x000fea0003800000 */
.L_x_3:
[----:B0---4-:R-:W-:Y:S01]  /*0910*/  NOP ;  /* 0x0000000000007918 */ /* 0x011fe20000000000 */
.L_x_4:
[----:B------:R-:W-:Y:S01]  /*0920*/  ULDC.64 UR4, c[0x0][0x598] ;  /* 0x0001660000047ab9 */ /* 0x000fe20000000a00 */
[----:B------:R-:W-:Y:S01]  /*0930*/  ULDC.64 UR50, c[0x0][0x208] ;  /* 0x0000820000327ab9 */ /* 0x000fe20000000a00 */
[----:B------:R-:W-:-:S04]  /*0940*/  ISETP.NE.U32.AND P0, PT, RZ, UR4, PT ;  /* 0x00000004ff007c0c */ /* 0x000fc8000bf05070 */
[----:B------:R-:W-:-:S13]  /*0950*/  ISETP.NE.AND.EX P0, PT, RZ, UR5, PT, P0 ;  /* 0x00000005ff007c0c */ /* 0x000fda000bf05300 */
[----:B------:R-:W-:Y:S05]  /*0960*/  @!P0 BRA `(.L_x_5) ;  /* 0x00000000001c8947 */ /* 0x000fea0003800000 */
[----:B------:R-:W0:Y:S02]  /*0970*/  LDC.64 R6, c[0x0][0x598] ;  /* 0x00016600ff067b82 */ /* 0x000e240000000a00 */
[----:B0-----:R-:W2:Y:S02]  /*0980*/  LDG.E.64 R6, desc[UR50][R6.64] ;  /* 0x0000003206067981 */ /* 0x001ea4000c1e1b00 */
[----:B--2---:R-:W-:-:S04]  /*0990*/  ISETP.NE.U32.AND P0, PT, R6, RZ, PT ;  /* 0x000000ff0600720c */ /* 0x004fc80003f05070 */
[----:B------:R-:W-:-:S13]  /*09a0*/  ISETP.NE.AND.EX P0, PT, R7, RZ, PT, P0 ;  /* 0x000000ff0700720c */ /* 0x000fda0003f05300 */
[----:B------:R-:W-:Y:S05]  /*09b0*/  @!P0 BRA `(.L_x_5) ;  /* 0x0000000000088947 */ /* 0x000fea0003800000 */
[----:B------:R0:W5:Y:S01]  /*09c0*/  LD.E R23, desc[UR50][R6.64] ;  /* 0x0000003206177980 */ /* 0x000162000c101900 */
[----:B------:R-:W-:Y:S05]  /*09d0*/  BRA `(.L_x_6) ;  /* 0x0000000000247947 */ /* 0x000fea0003800000 */
.L_x_5:
[----:B------:R-:W-:Y:S02]  /*09e0*/  ULDC.64 UR4, c[0x0][0x588] ;  /* 0x0001620000047ab9 */ /* 0x000fe40000000a00 */
[----:B------:R-:W-:-:S04]  /*09f0*/  ISETP.NE.U32.AND P0, PT, RZ, UR4, PT ;  /* 0x00000004ff007c0c */ /* 0x000fc8000bf05070 */
[----:B------:R-:W-:-:S13]  /*0a00*/  ISETP.NE.AND.EX P0, PT, RZ, UR5, PT, P0 ;  /* 0x00000005ff007c0c */ /* 0x000fda000bf05300 */
[----:B------:R-:W-:Y:S05]  /*0a10*/  @!P0 BRA `(.L_x_7) ;  /* 0x00000000000c8947 */ /* 0x000fea0003800000 */
[----:B------:R-:W0:Y:S02]  /*0a20*/  LDC.64 R6, c[0x0][0x588] ;  /* 0x00016200ff067b82 */ /* 0x000e240000000a00 */
[----:B0-----:R1:W5:Y:S01]  /*0a30*/  LDG.E R23, desc[UR50][R6.64] ;  /* 0x0000003206177981 */ /* 0x001362000c1e1900 */
[----:B------:R-:W-:Y:S05]  /*0a40*/  BRA `(.L_x_6) ;  /* 0x0000000000087947 */ /* 0x000fea0003800000 */
.L_x_7:
[----:B------:R-:W-:Y:S02]  /*0a50*/  ULDC UR4, c[0x0][0x580] ;  /* 0x0001600000047ab9 */ /* 0x000fe40000000800 */
[----:B------:R-:W-:-:S07]  /*0a60*/  IMAD.U32 R23, RZ, RZ, UR4 ;  /* 0x00000004ff177e24 */ /* 0x000fce000f8e00ff */
.L_x_6:
[----:B------:R-:W-:Y:S02]  /*0a70*/  ULDC.64 UR4, c[0x0][0x5a0] ;  /* 0x0001680000047ab9 */ /* 0x000fe40000000a00 */
[----:B------:R-:W-:-:S04]  /*0a80*/  ISETP.NE.U32.AND P0, PT, RZ, UR4, PT ;  /* 0x00000004ff007c0c */ /* 0x000fc8000bf05070 */
[----:B------:R-:W-:-:S13]  /*0a90*/  ISETP.NE.AND.EX P0, PT, RZ, UR5, PT, P0 ;  /* 0x00000005ff007c0c */ /* 0x000fda000bf05300 */
[----:B------:R-:W-:Y:S05]  /*0aa0*/  @!P0 BRA `(.L_x_8) ;  /* 0x00000000001c8947 */ /* 0x000fea0003800000 */
[----:B01----:R-:W0:Y:S02]  /*0ab0*/  LDC.64 R6, c[0x0][0x5a0] ;  /* 0x00016800ff067b82 */ /* 0x003e240000000a00 */
[----:B0-----:R-:W2:Y:S02]  /*0ac0*/  LDG.E.64 R6, desc[UR50][R6.64] ;  /* 0x0000003206067981 */ /* 0x001ea4000c1e1b00 */
[----:B--2---:R-:W-:-:S04]  /*0ad0*/  ISETP.NE.U32.AND P0, PT, R6, RZ, PT ;  /* 0x000000ff0600720c */ /* 0x004fc80003f05070 */
[----:B------:R-:W-:-:S13]  /*0ae0*/  ISETP.NE.AND.EX P0, PT, R7, RZ, PT, P0 ;  /* 0x000000ff0700720c */ /* 0x000fda0003f05300 */
[----:B------:R-:W-:Y:S05]  /*0af0*/  @!P0 BRA `(.L_x_8) ;  /* 0x0000000000088947 */ /* 0x000fea0003800000 */
[----:B------:R0:W5:Y:S01]  /*0b00*/  LD.E R22, desc[UR50][R6.64] ;  /* 0x0000003206167980 */ /* 0x000162000c101900 */
[----:B------:R-:W-:Y:S05]  /*0b10*/  BRA `(.L_x_9) ;  /* 0x0000000000247947 */ /* 0x000fea0003800000 */
.L_x_8:
[----:B------:R-:W-:Y:S02]  /*0b20*/  ULDC.64 UR4, c[0x0][0x590] ;  /* 0x0001640000047ab9 */ /* 0x000fe40000000a00 */
[----:B------:R-:W-:-:S04]  /*0b30*/  ISETP.NE.U32.AND P0, PT, RZ, UR4, PT ;  /* 0x00000004ff007c0c */ /* 0x000fc8000bf05070 */
[----:B------:R-:W-:-:S13]  /*0b40*/  ISETP.NE.AND.EX P0, PT, RZ, UR5, PT, P0 ;  /* 0x00000005ff007c0c */ /* 0x000fda000bf05300 */
[----:B------:R-:W-:Y:S05]  /*0b50*/  @!P0 BRA `(.L_x_10) ;  /* 0x00000000000c8947 */ /* 0x000fea0003800000 */
[----:B01----:R-:W0:Y:S02]  /*0b60*/  LDC.64 R6, c[0x0][0x590] ;  /* 0x00016400ff067b82 */ /* 0x003e240000000a00 */
[----:B0-----:R1:W5:Y:S01]  /*0b70*/  LDG.E R22, desc[UR50][R6.64] ;  /* 0x0000003206167981 */ /* 0x001362000c1e1900 */
[----:B------:R-:W-:Y:S05]  /*0b80*/  BRA `(.L_x_9) ;  /* 0x0000000000087947 */ /* 0x000fea0003800000 */
.L_x_10:
[----:B------:R-:W-:Y:S02]  /*0b90*/  ULDC UR4, c[0x0][0x584] ;  /* 0x0001610000047ab9 */ /* 0x000fe40000000800 */
[----:B------:R-:W-:-:S07]  /*0ba0*/  IMAD.U32 R22, RZ, RZ, UR4 ;  /* 0x00000004ff167e24 */ /* 0x000fce000f8e00ff */
.L_x_9:
[----:B------:R-:W-:Y:S01]  /*0bb0*/  ULDC UR4, c[0x0][0x65c] ;  /* 0x0001970000047ab9 */ /* 0x000fe20000000800 */
[----:B01----:R-:W0:Y:S01]  /*0bc0*/  LDC.64 R6, c[0x0][0x650] ;  /* 0x00019400ff067b82 */ /* 0x003e220000000a00 */
[----:B------:R-:W-:Y:S01]  /*0bd0*/  UISETP.NE.AND UP2, UPT, UR4, 0x1, UPT ;  /* 0x000000010400788c */ /* 0x000fe2000bf45270 */
[----:B------:R-:W-:Y:S01]  /*0be0*/  IMAD.MOV.U32 R18, RZ, RZ, -0x1 ;  /* 0xffffffffff127424 */ /* 0x000fe200078e00ff */
[----:B------:R-:W-:Y:S01]  /*0bf0*/  UISETP.NE.AND UP0, UPT, UR19, 0x2, UPT ;  /* 0x000000021300788c */ /* 0x000fe2000bf05270 */
[----:B------:R-:W-:Y:S01]  /*0c00*/  IMAD.MOV.U32 R2, RZ, RZ, -0x1 ;  /* 0xffffffffff027424 */ /* 0x000fe200078e00ff */
[----:B------:R-:W-:Y:S01]  /*0c10*/  UP2UR UR40, UPR, URZ, 0x4 ;  /* 0x000000043f287883 */ /* 0x000fe20008000000 */
[----:B------:R-:W-:-:S06]  /*0c20*/  IMAD.MOV.U32 R19, RZ, RZ, -0x1 ;  /* 0xffffffffff137424 */ /* 0x000fcc00078e00ff */
[----:B------:R-:W-:Y:S01]  /*0c30*/  @UP2 ULDC UR12, c[0x0][0x10] ;  /* 0x00000400000c2ab9 */ /* 0x000fe20000000800 */
[----:B------:R-:W-:Y:S01]  /*0c40*/  @UP2 UMOV UR4, UR8 ;  /* 0x0000000800042c82 */ /* 0x000fe20008000000 */
[----:B------:R-:W-:Y:S01]  /*0c50*/  @UP2 UMOV UR5, URZ ;  /* 0x0000003f00052c82 */ /* 0x000fe20008000000 */
[----:B------:R-:W-:Y:S01]  /*0c60*/  @!UP2 ULDC UR16, c[0x0][0xc] ;  /* 0x000003000010aab9 */ /* 0x000fe20000000800 */
[----:B------:R-:W-:Y:S01]  /*0c70*/  @UP2 UIMAD.WIDE.U32 UR12, UR15, UR12, UR4 ;  /* 0x0000000c0f0c22a5 */ /* 0x000fe2000f8e0004 */
[----:B------:R-:W-:Y:S02]  /*0c80*/  ULDC UR10, c[0x0][0xc] ;  /* 0x00000300000a7ab9 */ /* 0x000fe40000000800 */
[----:B------:R-:W-:Y:S01]  /*0c90*/  @UP2 UMOV UR4, URZ ;  /* 0x0000003f00042c82 */ /* 0x000fe20008000000 */
[----:B------:R-:W-:Y:S01]  /*0ca0*/  UMOV UR5, URZ ;  /* 0x0000003f00057c82 */ /* 0x000fe20008000000 */
[----:B------:R-:W-:Y:S01]  /*0cb0*/  @UP2 UIADD3 UR18, UR13, UR4, URZ ;  /* 0x000000040d122290 */ /* 0x000fe2000fffe03f */
[----:B------:R-:W-:-:S02]  /*0cc0*/  ULDC UR11, c[0x0][0x10] ;  /* 0x00000400000b7ab9 */ /* 0x000fc40000000800 */
[----:B------:R-:W-:Y:S01]  /*0cd0*/  UMOV UR4, UR15 ;  /* 0x0000000f00047c82 */ /* 0x000fe20008000000 */
[----:B------:R-:W-:Y:S02]  /*0ce0*/  UIMAD.WIDE.U32 UR10, UR10, UR11, URZ ;  /* 0x0000000b0a0a72a5 */ /* 0x000fe4000f8e003f */
[----:B------:R-:W-:Y:S01]  /*0cf0*/  @!UP2 UIMAD.WIDE.U32 UR4, UR8, UR16, UR4 ;  /* 0x000000100804a2a5 */ /* 0x000fe2000f8e0004 */
[----:B------:R-:W-:Y:S02]  /*0d00*/  ULDC UR13, c[0x0][0x14] ;  /* 0x00000500000d7ab9 */ /* 0x000fe40000000800 */
[----:B------:R-:W-:Y:S02]  /*0d10*/  UIMAD.WIDE.U32 UR38, UR10, UR13, URZ ;  /* 0x0000000d0a2672a5 */ /* 0x000fe4000f8e003f */
[----:B------:R-:W-:Y:S02]  /*0d20*/  UIMAD UR41, UR11, UR13, URZ ;  /* 0x0000000d0b2972a4 */ /* 0x000fe4000f8e023f */
[----:B------:R-:W-:Y:S01]  /*0d30*/  @!UP2 UMOV UR12, UR4 ;  /* 0x00000004000cac82 */ /* 0x000fe20008000000 */
[----:B------:R-:W-:Y:S01]  /*0d40*/  @!UP2 UMOV UR18, UR5 ;  /* 0x000000050012ac82 */ /* 0x000fe20008000000 */
[----:B------:R-:W-:-:S02]  /*0d50*/  UIADD3 UR41, UR39, UR41, URZ ;  /* 0x0000002927297290 */ /* 0x000fc4000fffe03f */
[----:B------:R-:W-:-:S04]  /*0d60*/  UIADD3 UR4, UP1, UR12, UR38, URZ ;  /* 0x000000260c047290 */ /* 0x000fc8000ff3e03f */
[----:B------:R-:W-:Y:S02]  /*0d70*/  UIADD3.X UR5, UR18, UR41, URZ, UP1, !UPT ;  /* 0x0000002912057290 */ /* 0x000fe40008ffe43f */
[----:B------:R-:W-:Y:S02]  /*0d80*/  USEL UR4, UR4, UR12, !UP0 ;  /* 0x0000000c04047287 */ /* 0x000fe4000c000000 */
[----:B------:R-:W-:-:S04]  /*0d90*/  USEL UR5, UR5, UR18, !UP0 ;  /* 0x0000001205057287 */ /* 0x000fc8000c000000 */
[----:B0-----:R-:W-:Y:S01]  /*0da0*/  ISETP.LE.U32.AND P0, PT, R6, UR4, PT ;  /* 0x0000000406007c0c */ /* 0x001fe2000bf03070 */
[----:B------:R-:W-:Y:S02]  /*0db0*/  IMAD.U32 R16, RZ, RZ, UR4 ;  /* 0x00000004ff107e24 */ /* 0x000fe4000f8e00ff */
[----:B------:R-:W-:Y:S02]  /*0dc0*/  IMAD.U32 R0, RZ, RZ, UR5 ;  /* 0x00000005ff007e24 */ /* 0x000fe4000f8e00ff */
[----:B------:R-:W-:-:S03]  /*0dd0*/  IMAD.U32 R17, RZ, RZ, UR5 ;  /* 0x00000005ff117e24 */ /* 0x000fc6000f8e00ff */
[----:B------:R-:W-:Y:S02]  /*0de0*/  ISETP.GE.U32.AND.EX P0, PT, R0, R7, PT, P0 ;  /* 0x000000070000720c */ /* 0x000fe40003f06100 */
[----:B------:R-:W-:-:S11]  /*0df0*/  PRMT R0, RZ, 0x7610, R0 ;  /* 0x00007610ff007816 */ /* 0x000fd60000000000 */
[----:B------:R-:W-:Y:S05]  /*0e00*/  @P0 BRA `(.L_x_11) ;  /* 0x0000000400500947 */ /* 0x000fea0003800000 */
[----:B------:R-:W-:Y:S01]  /*0e10*/  ULDC.64 UR18, c[0x0][0x628] ;  /* 0x00018a0000127ab9 */ /* 0x000fe20000000a00 */
[C---:B------:R-:W-:Y:S01]  /*0e20*/  R2UR UR20, R16.reuse ;  /* 0x00000000101472ca */ /* 0x040fe200000e0000 */
[----:B------:R-:W-:Y:S01]  /*0e30*/  ULDC UR16, c[0x0][0x630] ;  /* 0x00018c0000107ab9 */ /* 0x000fe20000000800 */
[----:B------:R-:W-:Y:S02]  /*0e40*/  ISETP.NE.U32.AND P0, PT, RZ, UR18, PT ;  /* 0x00000012ff007c0c */ /* 0x000fe4000bf05070 */
[----:B------:R-:W-:Y:S02]  /*0e50*/  R2UR UR4, R16 ;  /* 0x00000000100472ca */ /* 0x000fe400000e0000 */
[----:B------:R-:W-:Y:S02]  /*0e60*/  ISETP.NE.AND.EX P0, PT, RZ, UR19, PT, P0 ;  /* 0x00000013ff007c0c */ /* 0x000fe4000bf05300 */
[----:B------:R-:W-:-:S11]  /*0e70*/  R2UR UR5, R17 ;  /* 0x00000000110572ca */ /* 0x000fd600000e0000 */
[----:B------:R-:W-:Y:S05]  /*0e80*/  @!P0 BRA `(.L_x_12) ;  /* 0x0000000000308947 */ /* 0x000fea0003800000 */
[----:B------:R-:W-:Y:S01]  /*0e90*/  R2UR UR4, R16 ;  /* 0x00000000100472ca */ /* 0x000fe200000e0000 */
[----:B------:R-:W-:Y:S01]  /*0ea0*/  ULDC UR12, c[0x0][0x634] ;  /* 0x00018d00000c7ab9 */ /* 0x000fe20000000800 */
[----:B------:R-:W-:-:S11]  /*0eb0*/  R2UR UR15, R17 ;  /* 0x00000000110f72ca */ /* 0x000fd600000e0000 */
[----:B------:R-:W-:-:S04]  /*0ec0*/  UIADD3 UR12, UP1, UR4, UR12, URZ ;  /* 0x0000000c040c7290 */ /* 0x000fc8000ff3e03f */
[----:B------:R-:W-:-:S04]  /*0ed0*/  UIADD3.X UR15, URZ, UR15, URZ, UP1, !UPT ;  /* 0x0000000f3f0f7290 */ /* 0x000fc80008ffe43f */
[----:B------:R-:W-:-:S04]  /*0ee0*/  UIMAD.WIDE.U32 UR4, UR15, UR18, URZ ;  /* 0x000000120f0472a5 */ /* 0x000fc8000f8e003f */
[----:B------:R-:W-:Y:S02]  /*0ef0*/  UIMAD.WIDE.U32 UR10, UP1, UR12, UR19, UR4 ;  /* 0x000000130c0a72a5 */ /* 0x000fe4000f820004 */
[----:B------:R-:W-:Y:S02]  /*0f00*/  UIMAD.WIDE.U32 UR4, UR12, UR18, URZ ;  /* 0x000000120c0472a5 */ /* 0x000fe4000f8e003f */
[----:B------:R-:W-:Y:S02]  /*0f10*/  UIADD3.X UR13, URZ, URZ, URZ, UP1, !UPT ;  /* 0x0000003f3f0d7290 */ /* 0x000fe40008ffe43f */
[----:B------:R-:W-:Y:S01]  /*0f20*/  UIADD3 URZ, UP1, UR5, UR10, URZ ;  /* 0x0000000a053f7290 */ /* 0x000fe2000ff3e03f */
[----:B------:R-:W-:-:S03]  /*0f30*/  UMOV UR12, UR11 ;  /* 0x0000000b000c7c82 */ /* 0x000fc60008000000 */
[----:B------:R-:W-:-:S12]  /*0f40*/  UIMAD.WIDE.U32.X UR4, UR15, UR19, UR12, UP1 ;  /* 0x000000130f0472a5 */ /* 0x000fd800088e040c */
.L_x_12:
[----:B------:R-:W-:Y:S01]  /*0f50*/  USHF.R.U64 UR4, UR4, UR16, UR5 ;  /* 0x0000001004047299 */ /* 0x000fe20008001205 */
[----:B------:R-:W-:Y:S01]  /*0f60*/  R2UR UR11, R17 ;  /* 0x00000000110b72ca */ /* 0x000fe200000e0000 */
[----:B------:R-:W-:Y:S02]  /*0f70*/  USHF.R.U32.HI UR5, URZ, UR16, UR5 ;  /* 0x000000103f057299 */ /* 0x000fe40008011605 */
[----:B------:R-:W-:Y:S01]  /*0f80*/  UIADD3 UR12, UP1, URZ, -UR4, URZ ;  /* 0x800000043f0c7290 */ /* 0x000fe2000ff3e03f */
[----:B------:R-:W-:Y:S01]  /*0f90*/  ULDC.64 UR18, c[0x0][0x620] ;  /* 0x0001880000127ab9 */ /* 0x000fe20000000a00 */
[----:B------:R-:W-:Y:S02]  /*0fa0*/  UISETP.NE.AND UP2, UPT, UR40, URZ, UPT ;  /* 0x0000003f2800728c */ /* 0x000fe4000bf45270 */
[----:B------:R-:W-:Y:S01]  /*0fb0*/  UIADD3.X UR5, URZ, ~UR5, URZ, UP1, !UPT ;  /* 0x800000053f057290 */ /* 0x000fe20008ffe43f */
[----:B------:R-:W-:Y:S01]  /*0fc0*/  UMOV UR10, UR20 ;  /* 0x00000014000a7c82 */ /* 0x000fe20008000000 */
[----:B------:R-:W-:-:S02]  /*0fd0*/  ULDC UR13, c[0x0][0x618] ;  /* 0x00018600000d7ab9 */ /* 0x000fc40000000800 */
[----:B------:R-:W-:Y:S02]  /*0fe0*/  UIMAD UR5, UR5, UR18, URZ ;  /* 0x00000012050572a4 */ /* 0x000fe4000f8e023f */
[----:B------:R-:W-:Y:S02]  /*0ff0*/  UIMAD.WIDE.U32 UR10, UR12, UR18, UR10 ;  /* 0x000000120c0a72a5 */ /* 0x000fe4000f8e000a */
[----:B------:R-:W-:Y:S02]  /*1000*/  UIMAD UR12, UR12, UR19, UR5 ;  /* 0x000000130c0c72a4 */ /* 0x000fe4000f8e0205 */
[----:B------:R-:W-:Y:S02]  /*1010*/  @UP2 UIMAD UR7, UR17, UR9, UR8 ;  /* 0x00000009110722a4 */ /* 0x000fe4000f8e0208 */
[----:B------:R-:W-:Y:S01]  /*1020*/  UIADD3 UR11, UR11, UR12, URZ ;  /* 0x0000000c0b0b7290 */ /* 0x000fe2000fffe03f */
[----:B------:R-:W-:Y:S01]  /*1030*/  ULDC.64 UR8, c[0x0][0x640] ;  /* 0x0001900000087ab9 */ /* 0x000fe20000000a00 */
[----:B------:R-:W-:-:S02]  /*1040*/  ULDC UR15, c[0x0][0x608] ;  /* 0x00018200000f7ab9 */ /* 0x000fc40000000800 */
[----:B------:R-:W-:Y:S01]  /*1050*/  USHF.R.U64 UR20, UR10, UR13, UR11 ;  /* 0x0000000d0a147299 */ /* 0x000fe2000800120b */
[----:B------:R-:W-:Y:S01]  /*1060*/  ISETP.NE.U32.AND P0, PT, RZ, UR8, PT ;  /* 0x00000008ff007c0c */ /* 0x000fe2000bf05070 */
[----:B------:R-:W-:Y:S01]  /*1070*/  USHF.R.U32.HI UR11, URZ, UR13, UR11 ;  /* 0x0000000d3f0b7299 */ /* 0x000fe2000801160b */
[----:B------:R-:W-:Y:S02]  /*1080*/  ULDC UR21, c[0x0][0x658] ;  /* 0x0001960000157ab9 */ /* 0x000fe40000000800 */
[----:B------:R-:W-:Y:S01]  /*1090*/  ISETP.NE.AND.EX P0, PT, RZ, UR9, PT, P0 ;  /* 0x00000009ff007c0c */ /* 0x000fe2000bf05300 */
[----:B------:R-:W-:Y:S02]  /*10a0*/  USHF.R.U64 UR25, UR20, UR15, UR11 ;  /* 0x0000000f14197299 */ /* 0x000fe4000800120b */
[----:B------:R-:W-:Y:S01]  /*10b0*/  USHF.R.U32.HI UR11, URZ, UR15, UR11 ;  /* 0x0000000f3f0b7299 */ /* 0x000fe2000801160b */
[----:B------:R-:W-:Y:S01]  /*10c0*/  UMOV UR10, 0xffffffff ;  /* 0xffffffff000a7882 */ /* 0x000fe20000000000 */
[----:B------:R-:W-:Y:S01]  /*10d0*/  ULDC UR5, c[0x0][0x600] ;  /* 0x0001800000057ab9 */ /* 0x000fe20000000800 */
[----:B------:R-:W-:-:S02]  /*10e0*/  USHF.L.U32 UR10, UR10, UR21, URZ ;  /* 0x000000150a0a7299 */ /* 0x000fc4000800063f */
[----:B------:R-:W-:Y:S02]  /*10f0*/  USHF.R.U64 UR26, UR25, UR21, UR11 ;  /* 0x00000015191a7299 */ /* 0x000fe4000800120b */
[----:B------:R-:W-:Y:S02]  /*1100*/  ULOP3.LUT UR15, URZ, UR10, URZ, 0x33, !UPT ;  /* 0x0000000a3f0f7292 */ /* 0x000fe4000f8e333f */
[----:B------:R-:W-:Y:S02]  /*1110*/  UIADD3 UR19, UR5, -0x1, URZ ;  /* 0xffffffff05137890 */ /* 0x000fe4000fffe03f */
[----:B------:R-:W-:Y:S01]  /*1120*/  USHF.R.U32.HI UR11, URZ, UR21, UR11 ;  /* 0x000000153f0b7299 */ /* 0x000fe2000801160b */
[----:B------:R-:W-:Y:S01]  /*1130*/  ULDC UR22, c[0x0][0x648] ;  /* 0x0001920000167ab9 */ /* 0x000fe20000000800 */
[----:B------:R-:W-:Y:S01]  /*1140*/  ULDC UR23, c[0x0][0x638] ;  /* 0x00018e0000177ab9 */ /* 0x000fe20000000800 */
[----:B------:R-:W-:Y:S01]  /*1150*/  UMOV UR24, 0x1 ;  /* 0x0000000100187882 */ /* 0x000fe20000000000 */
[----:B------:R-:W-:Y:S01]  /*1160*/  UMOV UR10, UR26 ;  /* 0x0000001a000a7c82 */ /* 0x000fe20008000000 */
[----:B------:R-:W-:Y:S07]  /*1170*/  @!P0 BRA `(.L_x_13) ;  /* 0x0000000000308947 */ /* 0x000fee0003800000 */
[----:B------:R-:W-:Y:S02]  /*1180*/  ULDC UR16, c[0x0][0x64c] ;  /* 0x0001930000107ab9 */ /* 0x000fe40000000800 */
        /* <DEDUP_REMOVED lines=8> */
[----:B------:R-:W-:-:S07]  /*1210*/  UIMAD.WIDE.U32.X UR8, UR18, UR9, UR16, UP1 ;  /* 0x00000009120872a5 */ /* 0x000fce00088e0410 */
[----:B------:R-:W-:Y:S01]  /*1220*/  UMOV UR10, UR8 ;  /* 0x00000008000a7c82 */ /* 0x000fe20008000000 */
[----:B------:R-:W-:-:S05]  /*1230*/  UMOV UR11, UR9 ;  /* 0x00000009000b7c82 */ /* 0x000fca0008000000 */
.L_x_13:
[----:B------:R-:W-:Y:S01]  /*1240*/  USHF.R.U64 UR9, UR10, UR22, UR11 ;  /* 0x000000160a097299 */ /* 0x000fe2000800120b */
[----:B------:R-:W-:Y:S01]  /*1250*/  IMAD.MOV.U32 R0, RZ, RZ, 0x1 ;  /* 0x00000001ff007424 */ /* 0x000fe200078e00ff */
[----:B------:R-:W-:Y:S01]  /*1260*/  USHF.L.U32 UR8, UR24, UR21, URZ ;  /* 0x0000001518087299 */ /* 0x000fe2000800063f */
[----:B------:R-:W-:Y:S01]  /*1270*/  IMAD.U32 R19, RZ, RZ, UR4 ;  /* 0x00000004ff137e24 */ /* 0x000fe2000f8e00ff */
[----:B------:R-:W-:Y:S02]  /*1280*/  ULOP3.LUT UR15, UR25, UR15, URZ, 0xc0, !UPT ;  /* 0x0000000f190f7292 */ /* 0x000fe4000f8ec03f */
[----:B------:R-:W-:Y:S02]  /*1290*/  UIADD3 UR10, -UR9, URZ, URZ ;  /* 0x0000003f090a7290 */ /* 0x000fe4000fffe13f */
[----:B------:R-:W-:Y:S02]  /*12a0*/  UIMAD UR15, UR8, UR9, UR15 ;  /* 0x00000009080f72a4 */ /* 0x000fe4000f8e020f */
[----:B------:R-:W-:-:S02]  /*12b0*/  ULOP3.LUT UR19, UR20, UR19, URZ, 0xc0, !UPT ;  /* 0x0000001314137292 */ /* 0x000fc4000f8ec03f */
[----:B------:R-:W-:Y:S01]  /*12c0*/  UIMAD UR8, UR10, UR23, UR26 ;  /* 0x000000170a0872a4 */ /* 0x000fe2000f8e021a */
[----:B------:R-:W-:Y:S01]  /*12d0*/  ULDC UR9, c[0x0][0x610] ;  /* 0x0001840000097ab9 */ /* 0x000fe20000000800 */
[----:B------:R-:W-:Y:S02]  /*12e0*/  UISETP.NE.AND UP1, UPT, UR40, URZ, UPT ;  /* 0x0000003f2800728c */ /* 0x000fe4000bf25270 */
[----:B------:R-:W-:Y:S02]  /*12f0*/  UIMAD UR7, UR15, UR9, UR7 ;  /* 0x000000090f0772a4 */ /* 0x000fe4000f8e0207 */
[----:B------:R-:W-:-:S04]  /*1300*/  UIMAD UR8, UR8, UR5, UR19 ;  /* 0x00000005080872a4 */ /* 0x000fc8000f8e0213 */
[----:B------:R-:W-:Y:S02]  /*1310*/  USEL UR5, UR8, UR7, !UP1 ;  /* 0x0000000708057287 */ /* 0x000fe4000c800000 */
[----:B------:R-:W-:-:S04]  /*1320*/  USEL UR7, UR7, UR8, !UP1 ;  /* 0x0000000807077287 */ /* 0x000fc8000c800000 */
[----:B------:R-:W-:Y:S02]  /*1330*/  IMAD.U32 R2, RZ, RZ, UR5 ;  /* 0x00000005ff027e24 */ /* 0x000fe4000f8e00ff */
[----:B------:R-:W-:-:S07]  /*1340*/  IMAD.U32 R18, RZ, RZ, UR7 ;  /* 0x00000007ff127e24 */ /* 0x000fce000f8e00ff */
.L_x_11:
[----:B------:R-:W-:Y:S05]  /*1350*/  @!P2 BRA `(.L_x_14) ;  /* 0x00000000000ca947 */ /* 0x000fea0003800000 */
[----:B------:R-:W-:Y:S01]  /*1360*/  UCGABAR_WAIT ;  /* 0x0000000000007dc7 */ /* 0x000fe20008000000 */
[----:B------:R-:W-:Y:S01]  /*1370*/  CCTL.IVALL ;  /* 0x00000000ff00798f */ /* 0x000fe20002000000 */
[----:B------:R-:W-:Y:S05]  /*1380*/  BRA `(.L_x_15) ;  /* 0x0000000000047947 */ /* 0x000fea0003800000 */
.L_x_14:
[----:B------:R-:W-:Y:S06]  /*1390*/  BAR.SYNC.DEFER_BLOCKING 0x0 ;  /* 0x0000000000007b1d */ /* 0x000fec0000010000 */
.L_x_15:
[----:B------:R-:W-:Y:S02]  /*13a0*/  ULDC UR4, c[0x0][0x28c] ;  /* 0x0000a30000047ab9 */ /* 0x000fe40000000800 */
[----:B------:R-:W-:-:S04]  /*13b0*/  UIADD3 UR4, UR4, 0x3f, URZ ;  /* 0x0000003f04047890 */ /* 0x000fc8000fffe03f */
[----:B------:R-:W-:-:S04]  /*13c0*/  USHF.R.S32.HI UR5, URZ, 0x1f, UR4 ;  /* 0x0000001f3f057899 */ /* 0x000fc80008011404 */
[----:B------:R-:W-:-:S04]  /*13d0*/  ULEA.HI UR5, UR5, UR4, URZ, 0x6 ;  /* 0x0000000405057291 */ /* 0x000fc8000f8f303f */
[----:B------:R-:W-:Y:S01]  /*13e0*/  USHF.R.S32.HI UR37, URZ, 0x6, UR5 ;  /* 0x000000063f257899 */ /* 0x000fe20008011405 */
[----:B------:R-:W-:Y:S11]  /*13f0*/  @!P3 BRA `(.L_x_16) ;  /* 0x0000009400d4b947 */ /* 0x000ff60003800000 */
[----:B------:R-:W-:-:S06]  /*1400*/  UISETP.GT.U32.AND UP1, UPT, UR14, 0x1, UPT ;  /* 0x000000010e00788c */ /* 0x000fcc000bf24070 */
[----:B------:R-:W-:-:S13]  /*1410*/  PLOP3.LUT P0, PT, PT, PT, UP1, 0x80, 0x0 ;  /* 0x000000000000781c */ /* 0x000fda0003f0f018 */
[----:B------:R-:W-:Y:S05]  /*1420*/  @P0 EXIT ;  /* 0x000000000000094d */ /* 0x000fea0003800000 */
.L_x_17:
[----:B------:R-:W-:-:S08]  /*1430*/  NOP ;  /* 0x0000000000007918 */ /* 0x000fd00000000000 */
[----:B------:R-:W0:Y:S02]  /*1440*/  USETMAXREG.TRY_ALLOC.CTAPOOL UP1, 0xe8 ;  /* 0x000000e8000079c8 */ /* 0x000e240008020600 */
[----:B0-----:R-:W-:-:S13]  /*1450*/  PLOP3.LUT P0, PT, PT, PT, UP1, 0x80, 0x0 ;  /* 0x000000000000781c */ /* 0x001fda0003f0f018 */
[----:B------:R-:W-:Y:S05]  /*1460*/  @!P0 BRA `(.L_x_17) ;  /* 0xfffffffc00f08947 */ /* 0x000fea000383ffff */
[----:B------:R-:W-:-:S13]  /*1470*/  LOP3.LUT P0, RZ, R0, 0xff, RZ, 0xc0, !PT ;  /* 0x000000ff00ff7812 */ /* 0x000fda000780c0ff */
[----:B------:R-:W-:Y:S05]  /*1480*/  @!P0 EXIT ;  /* 0x000000000000894d */ /* 0x000fea0003800000 */
[----:B------:R-:W0:Y:S01]  /*1490*/  S2UR UR5, SR_CgaCtaId ;  /* 0x00000000000579c3 */ /* 0x000e220000008800 */
[----:B------:R-:W-:Y:S01]  /*14a0*/  VIADD R5, R5, 0xffffffff ;  /* 0xffffffff05057836 */ /* 0x000fe20000000000 */
[CC--:B------:R-:W-:Y:S01]  /*14b0*/  LEA.HI R0, R9.reuse, R4.reuse, RZ, 0x2 ;  /* 0x0000000409007211 */ /* 0x0c0fe200078f10ff */
[----:B------:R-:W-:Y:S01]  /*14c0*/  UMOV UR44, 0x400 ;  /* 0x00000400002c7882 */ /* 0x000fe20000000000 */
[----:B------:R-:W-:Y:S01]  /*14d0*/  LEA.HI R9, R9, R4, RZ, 0x5 ;  /* 0x0000000409097211 */ /* 0x000fe200078f28ff */
[----:B------:R-:W-:Y:S01]  /*14e0*/  USHF.R.U32.HI UR4, URZ, 0x2, UR37 ;  /* 0x000000023f047899 */ /* 0x000fe20008011625 */
[----:B------:R-:W-:Y:S01]  /*14f0*/  R2UR UR46, R5 ;  /* 0x00000000052e72ca */ /* 0x000fe200000e0000 */
[----:B------:R-:W-:Y:S01]  /*1500*/  ULOP3.LUT UR45, UR37, 0x3, URZ, 0xc0, !UPT ;  /* 0x00000003252d7892 */ /* 0x000fe2000f8ec03f */
[--C-:B------:R-:W-:Y:S01]  /*1510*/  SHF.R.S32.HI R154, RZ, 0x2, R0.reuse ;  /* 0x00000002ff9a7819 */ /* 0x100fe20000011400 */
[----:B------:R-:W-:Y:S01]  /*1520*/  UISETP.LT.AND UP1, UPT, UR37, 0x1, UPT ;  /* 0x000000012500788c */ /* 0x000fe2000bf21270 */
[----:B------:R-:W-:Y:S01]  /*1530*/  SHF.R.S32.HI R3, RZ, 0x1f, R0 ;  /* 0x0000001fff037819 */ /* 0x000fe20000011400 */
[----:B------:R-:W-:Y:S01]  /*1540*/  ULOP3.LUT UR4, UR4, 0x1, URZ, 0xc0, !UPT ;  /* 0x0000000104047892 */ /* 0x000fe2000f8ec03f */
[----:B------:R-:W-:Y:S01]  /*1550*/  SHF.R.S32.HI R9, RZ, 0x5, R9 ;  /* 0x00000005ff097819 */ /* 0x000fe20000011409 */
[----:B------:R-:W-:Y:S01]  /*1560*/  ULDC UR6, c[0x0][0x284] ;  /* 0x0000a10000067ab9 */ /* 0x000fe20000000800 */
[----:B------:R-:W-:Y:S01]  /*1570*/  LEA.HI R3, R3, R154, RZ, 0x3 ;  /* 0x0000009a03037211 */ /* 0x000fe200078f18ff */
[----:B------:R-:W-:Y:S01]  /*1580*/  USEL UR45, UR45, URZ, !UP0 ;  /* 0x0000003f2d2d7287 */ /* 0x000fe2000c000000 */
[----:B------:R-:W-:Y:S01]  /*1590*/  LOP3.LUT R153, R0, 0xfffffffc, RZ, 0xc0, !PT ;  /* 0xfffffffc00997812 */ /* 0x000fe200078ec0ff */
[----:B------:R-:W-:Y:S01]  /*15a0*/  USEL UR48, UR37, 0x1, UP1 ;  /* 0x0000000125307887 */ /* 0x000fe20008800000 */
[----:B------:R-:W-:Y:S01]  /*15b0*/  LOP3.LUT R3, R3, 0xfffffff8, RZ, 0xc0, !PT ;  /* 0xfffffff803037812 */ /* 0x000fe200078ec0ff */
[----:B------:R-:W-:Y:S01]  /*15c0*/  USHF.L.U32 UR46, UR46, 0x3, URZ ;  /* 0x000000032e2e7899 */ /* 0x000fe2000800063f */
[----:B------:R-:W-:Y:S01]  /*15d0*/  ISETP.NE.AND P0, PT, R5, RZ, PT ;  /* 0x000000ff0500720c */ /* 0x000fe20003f05270 */
[----:B------:R-:W-:Y:S01]  /*15e0*/  UISETP.EQ.U32.AND UP0, UPT, UR4, 0x1, !UP0 ;  /* 0x000000010400788c */ /* 0x000fe2000c702070 */
[----:B------:R-:W-:Y:S01]  /*15f0*/  IMAD.IADD R153, R4, 0x1, -R153 ;  /* 0x0000000104997824 */ /* 0x000fe200078e0a99 */
[----:B------:R-:W-:Y:S01]  /*1600*/  ULOP3.LUT UR36, UR42, 0x1, URZ, 0xfc, !UPT ;  /* 0x000000012a247892 */ /* 0x000fe2000f8efc3f */
[----:B------:R-:W-:Y:S01]  /*1610*/  IMAD.IADD R154, R154, 0x1, -R3 ;  /* 0x000000019a9a7824 */ /* 0x000fe200078e0a03 */
[----:B0-----:R-:W-:Y:S01]  /*1620*/  ULEA UR44, UR5, UR44, 0x18 ;  /* 0x0000002c052c7291 */ /* 0x001fe2000f8ec03f */
[----:B------:R-:W-:Y:S01]  /*1630*/  IMAD.U32 R157, RZ, RZ, UR46 ;  /* 0x0000002eff9d7e24 */ /* 0x000fe2000f8e00ff */
[----:B------:R-:W-:Y:S01]  /*1640*/  SEL R172, RZ, 0x1, P0 ;  /* 0x00000001ffac7807 */ /* 0x000fe20000000000 */
[--C-:B------:R-:W-:Y:S01]  /*1650*/  IMAD R161, R9, -0x10, -R154.reuse ;  /* 0xfffffff009a17824 */ /* 0x100fe200078e0a9a */
[----:B------:R-:W-:Y:S01]  /*1660*/  UIADD3 UR47, UR44, 0x50, URZ ;  /* 0x000000502c2f7890 */ /* 0x000fe2000fffe03f */
[--C-:B------:R-:W-:Y:S01]  /*1670*/  SHF.R.S32.HI R155, RZ, 0x1f, R154.reuse ;  /* 0x0000001fff9b7819 */ /* 0x100fe2000001149a */
[----:B------:R-:W-:Y:S01]  /*1680*/  USHF.L.U32 UR43, UR37, 0x1, URZ ;  /* 0x00000001252b7899 */ /* 0x000fe2000800063f */
[----:B------:R-:W-:Y:S01]  /*1690*/  LOP3.LUT R159, R157, 0x8, RZ, 0xc0, !PT ;  /* 0x000000089d9f7812 */ /* 0x000fe200078ec0ff */
[----:B------:R-:W-:Y:S01]  /*16a0*/  VIADD R161, R161, UR6 ;  /* 0x00000006a1a17c36 */ /* 0x000fe20008000000 */
[----:B------:R-:W-:Y:S01]  /*16b0*/  LOP3.LUT R157, R157, 0x8, RZ, 0xc, !PT ;  /* 0x000000089d9d7812 */ /* 0x000fe200078e0cff */
[----:B------:R-:W-:Y:S01]  /*16c0*/  IMAD.U32 R156, RZ, RZ, UR47 ;  /* 0x0000002fff9c7e24 */ /* 0x000fe2000f8e00ff */
[----:B------:R-:W-:Y:S01]  /*16d0*/  LOP3.LUT R159, R159, 0x18, RZ, 0x3c, !PT ;  /* 0x000000189f9f7812 */ /* 0x000fe200078e3cff */
[----:B------:R-:W-:Y:S01]  /*16e0*/  IMAD.WIDE R154, R9, 0x10, R154 ;  /* 0x00000010099a7825 */ /* 0x000fe200078e029a */
[----:B------:R-:W-:-:S02]  /*16f0*/  UIADD3 UR48, -UR48, UR37, URZ ;  /* 0x0000002530307290 */ /* 0x000fc4000fffe13f */
[----:B------:R-:W-:Y:S01]  /*1700*/  USEL UR49, URZ, 0x1, !UP0 ;  /* 0x000000013f317887 */ /* 0x000fe2000c000000 */
[----:B------:R-:W-:-:S11]  /*1710*/  VIADD R158, R156, UR46 ;  /* 0x0000002e9c9e7c36 */ /* 0x000fd60008000000 */
.L_x_293:
[----:B------:R-:W-:Y:S01]  /*1720*/  SHF.L.U32 R3, R172, 0x1f, RZ ;  /* 0x0000001fac037819 */ /* 0x000fe200000006ff */
[----:B------:R-:W-:Y:S02]  /*1730*/  ULDC UR4, c[0x0][0x28c] ;  /* 0x0000a30000047ab9 */ /* 0x000fe40000000800 */
[----:B------:R-:W-:Y:S01]  /*1740*/  ISETP.LT.AND P1, PT, RZ, UR4, PT ;  /* 0x00000004ff007c0c */ /* 0x000fe2000bf21270 */
[----:B------:R-:W0:Y:S02]  /*1750*/  SYNCS.PHASECHK.TRANS64.TRYWAIT P0, [R156+UR46], R3 ;  /* 0x000000039c0075a7 */ /* 0x000e24000800016e */
[----:B0-234-:R-:W-:Y:S10]  /*1760*/  @!P0 BRA `(.L_x_18) ;  /* 0x000000a4003c8947 */ /* 0x01dff40003800000 */
.L_x_315:
[----:B------:R-:W-:Y:S05]  /*1770*/  @P1 BRA `(.L_x_19) ;  /* 0x0000000000401947 */ /* 0x000fea0003800000 */
[----:B------:R-:W-:Y:S01]  /*1780*/  MOV R0, 0x0 ;  /* 0x0000000000007802 */ /* 0x000fe20000000f00 */
[----:B------:R-:W-:Y:S01]  /*1790*/  ULDC.64 UR4, c[0x4][0x68] ;  /* 0x01001a0000047ab9 */ /* 0x000fe20000000a00 */
[----:B------:R-:W-:Y:S01]  /*17a0*/  ULDC.64 UR6, c[0x4][0x8] ;  /* 0x0100020000067ab9 */ /* 0x000fe20000000a00 */
[----:B------:R-:W-:Y:S01]  /*17b0*/  IMAD.U32 R4, RZ, RZ, UR4 ;  /* 0x00000004ff047e24 */ /* 0x000fe2000f8e00ff */
[----:B------:R1:W2:Y:S01]  /*17c0*/  LDC.64 R14, c[0x4][R0] ;  /* 0x01000000000e7b82 */ /* 0x0002a20000000a00 */
[----:B------:R-:W-:Y:S01]  /*17d0*/  IMAD.U32 R5, RZ, RZ, UR5 ;  /* 0x00000005ff057e24 */ /* 0x000fe2000f8e00ff */
[----:B------:R-:W-:Y:S01]  /*17e0*/  ULDC.64 UR4, c[0x4][0x70] ;  /* 0x01001c0000047ab9 */ /* 0x000fe20000000a00 */
[----:B------:R-:W-:Y:S02]  /*17f0*/  IMAD.U32 R10, RZ, RZ, UR6 ;  /* 0x00000006ff0a7e24 */ /* 0x000fe4000f8e00ff */
[----:B------:R-:W-:Y:S02]  /*1800*/  IMAD.U32 R6, RZ, RZ, UR4 ;  /* 0x00000004ff067e24 */ /* 0x000fe4000f8e00ff */
[----:B------:R-:W-:-:S02]  /*1810*/  IMAD.U32 R7, RZ, RZ, UR5 ;  /* 0x00000005ff077e24 */ /* 0x000fc4000f8e00ff */
[----:B------:R-:W-:Y:S02]  /*1820*/  IMAD.U32 R11, RZ, RZ, UR7 ;  /* 0x00000007ff0b7e24 */ /* 0x000fe4000f8e00ff */
[----:B------:R-:W-:Y:S02]  /*1830*/  IMAD.MOV.U32 R8, RZ, RZ, 0x1e1 ;  /* 0x000001e1ff087424 */ /* 0x000fe400078e00ff */
[----:B------:R-:W-:Y:S02]  /*1840*/  IMAD.MOV.U32 R12, RZ, RZ, 0x1 ;  /* 0x00000001ff0c7424 */ /* 0x000fe400078e00ff */
[----:B-1----:R-:W-:-:S07]  /*1850*/  IMAD.MOV.U32 R13, RZ, RZ, RZ ;  /* 0x000000ffff0d7224 */ /* 0x002fce00078e00ff */
[----:B------:R-:W-:-:S07]  /*1860*/  LEPC R20, `(.L_x_19) ;  /* 0x000000001014794e */ /* 0x000fce0000000000 */
[----:B0-2--5:R-:W-:Y:S05]  /*1870*/  CALL.ABS.NOINC R14 ;  /* 0x000000000e007343 */ /* 0x025fea0003c00000 */
.L_x_19:
[----:B------:R-:W-:-:S05]  /*1880*/  IMAD.U32 R0, RZ, RZ, UR36 ;  /* 0x00000024ff007e24 */ /* 0x000fca000f8e00ff */
[----:B------:R-:W-:-:S13]  /*1890*/  ISETP.NE.AND P0, PT, R0, 0x3, PT ;  /* 0x000000030000780c */ /* 0x000fda0003f05270 */
[----:B------:R-:W-:Y:S05]  /*18a0*/  @!P0 BRA `(.L_x_20) ;  /* 0x0000000000048947 */ /* 0x000fea0003800000 */
[----:B------:R-:W-:Y:S01]  /*18b0*/  BPT.TRAP 0x1 ;  /* 0x000000040000795c */ /* 0x000fe20000300000 */
.L_x_20:
[----:B0-----:R-:W-:Y:S02]  /*18c0*/  IMAD.U32 R3, RZ, RZ, UR45 ;  /* 0x0000002dff037e24 */ /* 0x001fe4000f8e00ff */
[----:B------:R-:W-:-:S03]  /*18d0*/  IMAD.U32 R0, RZ, RZ, UR49 ;  /* 0x00000031ff007e24 */ /* 0x000fc6000f8e00ff */
[----:B------:R-:W-:Y:S02]  /*18e0*/  LEA R3, R3, UR44, 0x3 ;  /* 0x0000002c03037c11 */ /* 0x000fe4000f8e18ff */
[----:B------:R-:W-:-:S04]  /*18f0*/  SHF.L.U32 R0, R0, 0x1f, RZ ;  /* 0x0000001f00007819 */ /* 0x000fc800000006ff */
[----:B------:R0:W1:Y:S01]  /*1900*/  SYNCS.PHASECHK.TRANS64.TRYWAIT P1, [R3+URZ], R0 ;  /* 0x00000000030075a7 */ /* 0x000062000802017f */
[----:B------:R-:W-:Y:S05]  /*1910*/  @!P0 BRA `(.L_x_21) ;  /* 0x0000000000048947 */ /* 0x000fea0003800000 */
[----:B------:R-:W-:Y:S01]  /*1920*/  BPT.TRAP 0x1 ;  /* 0x000000040000795c */ /* 0x000fe20000300000 */
.L_x_21:
[----:B------:R-:W-:-:S05]  /*1930*/  IMAD.U32 R4, RZ, RZ, UR48 ;  /* 0x00000030ff047e24 */ /* 0x000fca000f8e00ff */
[----:B------:R-:W-:Y:S01]  /*1940*/  ISETP.GE.AND P2, PT, R4, 0x1, PT ;  /* 0x000000010400780c */ /* 0x000fe20003f46270 */
[----:B-1----:R-:W-:-:S12]  /*1950*/  @P1 BRA `(.L_x_22) ;  /* 0x0000000000081947 */ /* 0x002fd80003800000 */
[----:B------:R-:W1:Y:S02]  /*1960*/  SYNCS.PHASECHK.TRANS64.TRYWAIT P1, [R3+URZ], R0 ;  /* 0x00000000030075a7 */ /* 0x000e64000802017f */
[----:B-1----:R-:W-:Y:S05]  /*1970*/  @!P1 BRA `(.L_x_23) ;  /* 0x000000a000cc9947 */ /* 0x002fea0003800000 */
.L_x_22:
[----:B------:R-:W-:Y:S05]  /*1980*/  WARPSYNC.ALL ;  /* 0x0000000000007948 */ /* 0x000fea0003800000 */
[----:B------:R-:W-:Y:S01]  /*1990*/  UIADD3 UR4, UR44, 0x180, URZ ;  /* 0x000001802c047890 */ /* 0x000fe2000fffe03f */
[----:B------:R-:W-:Y:S01]  /*19a0*/  WARPGROUP.ARRIVE ;  /* 0x00000000000079c5 */ /* 0x000fe20000000000 */
[----:B------:R-:W-:Y:S02]  /*19b0*/  UIADD3 UR5, UR44, 0x10180, URZ ;  /* 0x000101802c057890 */ /* 0x000fe4000fffe03f */
[----:B------:R-:W-:Y:S02]  /*19c0*/  USHF.R.U32.HI UR4, URZ, 0x4, UR4 ;  /* 0x000000043f047899 */ /* 0x000fe40008011604 */
[----:B------:R-:W-:-:S02]  /*19d0*/  USHF.R.U32.HI UR5, URZ, 0x4, UR5 ;  /* 0x000000043f057899 */ /* 0x000fc40008011605 */
[----:B------:R-:W-:Y:S02]  /*19e0*/  ULOP3.LUT UR4, UR4, 0x3fff, URZ, 0xc0, !UPT ;  /* 0x00003fff04047892 */ /* 0x000fe4000f8ec03f */
[----:B------:R-:W-:Y:S02]  /*19f0*/  ULOP3.LUT UR5, UR5, 0x3fff, URZ, 0xc0, !UPT ;  /* 0x00003fff05057892 */ /* 0x000fe4000f8ec03f */
[----:B------:R-:W-:Y:S02]  /*1a00*/  ULOP3.LUT UR8, UR4, 0x10000, URZ, 0xfc, !UPT ;  /* 0x0001000004087892 */ /* 0x000fe4000f8efc3f */
[----:B------:R-:W-:Y:S02]  /*1a10*/  ULOP3.LUT UR9, UR5, 0x10000, URZ, 0xfc, !UPT ;  /* 0x0001000005097892 */ /* 0x000fe4000f8efc3f */
[----:B------:R-:W-:Y:S02]  /*1a20*/  ULEA UR11, UR45, UR8, 0xa ;  /* 0x000000082d0b7291 */ /* 0x000fe4000f8e503f */
[----:B------:R-:W-:Y:S01]  /*1a30*/  ULEA UR10, UR45, UR9, 0xc ;  /* 0x000000092d0a7291 */ /* 0x000fe2000f8e603f */
[----:B------:R-:W-:Y:S01]  /*1a40*/  UMOV UR5, 0x40000040 ;  /* 0x4000004000057882 */ /* 0x000fe20000000000 */
[----:B------:R-:W-:-:S03]  /*1a50*/  UMOV UR7, 0x40000040 ;  /* 0x4000004000077882 */ /* 0x000fc60000000000 */
[----:B------:R-:W-:Y:S02]  /*1a60*/  UMOV UR4, UR11 ;  /* 0x0000000b00047c82 */ /* 0x000fe40008000000 */
[----:B------:R-:W-:Y:S02]  /*1a70*/  UMOV UR6, UR10 ;  /* 0x0000000a00067c82 */ /* 0x000fe40008000000 */
[----:B------:R-:W-:Y:S01]  /*1a80*/  HGMMA.64x256x8.F32.TF32 R24, gdesc[UR4], RZ, !UPT, gsb0 ;  /* 0x07e00000041879f0 */ /* 0x000fe2000c0028ff */
[----:B------:R-:W-:Y:S02]  /*1a90*/  UIADD3 UR4, UR11, 0x2, URZ ;  /* 0x000000020b047890 */ /* 0x000fe4000fffe03f */
[----:B------:R-:W-:Y:S01]  /*1aa0*/  UIADD3 UR6, UR10, 0x2, URZ ;  /* 0x000000020a067890 */ /* 0x000fe2000fffe03f */
[----:B------:R-:W-:Y:S01]  /*1ab0*/  UMOV UR5, 0x40000040 ;  /* 0x4000004000057882 */ /* 0x000fe20000000000 */
[----:B------:R-:W-:Y:S01]  /*1ac0*/  UMOV UR7, 0x40000040 ;  /* 0x4000004000077882 */ /* 0x000fe20000000000 */
[----:B------:R-:W-:-:S02]  /*1ad0*/  WARPGROUP.DEPBAR.LE gsb0, 0x0 ;  /* 0x00008000000079c5 */ /* 0x000fc40000010000 */
[----:B------:R-:W-:-:S15]  /*1ae0*/  WARPGROUP.ARRIVE ;  /* 0x00000000000079c5 */ /* 0x000fde0000000000 */
[----:B------:R-:W-:-:S05]  /*1af0*/  NOP ;  /* 0x0000000000007918 */ /* 0x000fca0000000000 */
[----:B------:R-:W-:Y:S01]  /*1b00*/  HGMMA.64x256x8.F32.TF32 R24, gdesc[UR4], R24, gsb0 ;  /* 0x07e00000041879f0 */ /* 0x000fe20008002818 */
[----:B------:R-:W-:Y:S02]  /*1b10*/  UIADD3 UR4, UR11, 0x4, URZ ;  /* 0x000000040b047890 */ /* 0x000fe4000fffe03f */
[----:B------:R-:W-:Y:S01]  /*1b20*/  UIADD3 UR6, UR10, 0x4, URZ ;  /* 0x000000040a067890 */ /* 0x000fe2000fffe03f */
[----:B------:R-:W-:Y:S01]  /*1b30*/  UMOV UR5, 0x40000040 ;  /* 0x4000004000057882 */ /* 0x000fe20000000000 */
[----:B------:R-:W-:Y:S01]  /*1b40*/  UMOV UR7, 0x40000040 ;  /* 0x4000004000077882 */ /* 0x000fe20000000000 */
[----:B------:R-:W-:Y:S02]  /*1b50*/  WARPGROUP.DEPBAR.LE gsb0, 0x0 ;  /* 0x00008000000079c5 */ /* 0x000fe40000010000 */
        /* <DEDUP_REMOVED lines=42> */
[----:B------:R-:W-:Y:S03]  /*1e00*/  HGMMA.64x256x8.F32.TF32 R24, gdesc[UR4], R24, gsb0 ;  /* 0x07e00000041879f0 */ /* 0x000fe60008002818 */
[----:B------:R-:W-:Y:S02]  /*1e10*/  WARPGROUP.DEPBAR.LE gsb0, 0x0 ;  /* 0x00008000000079c5 */ /* 0x000fe40000010000 */
[----:B------:R-:W-:Y:S05]  /*1e20*/  @!P2 BRA `(.L_x_24) ;  /* 0x0000000400a4a947 */ /* 0x000fea0003800000 */
[----:B------:R-:W-:Y:S01]  /*1e30*/  UIADD3 UR10, UR45, 0x1, URZ ;  /* 0x000000012d0a7890 */ /* 0x000fe2000fffe03f */
[----:B01----:R-:W-:Y:S02]  /*1e40*/  IMAD.U32 R0, RZ, RZ, UR48 ;  /* 0x00000030ff007e24 */ /* 0x003fe4000f8e00ff */
[----:B------:R-:W-:Y:S01]  /*1e50*/  IMAD.U32 R3, RZ, RZ, UR45 ;  /* 0x0000002dff037e24 */ /* 0x000fe2000f8e00ff */
[----:B------:R-:W-:-:S04]  /*1e60*/  UISETP.NE.AND UP0, UPT, UR10, 0x4, UPT ;  /* 0x000000040a00788c */ /* 0x000fc8000bf05270 */
[----:B------:R-:W-:Y:S02]  /*1e70*/  USEL UR4, URZ, 0x1, UP0 ;  /* 0x000000013f047887 */ /* 0x000fe40008000000 */
[----:B------:R-:W-:Y:S02]  /*1e80*/  USEL UR10, UR10, URZ, UP0 ;  /* 0x0000003f0a0a7287 */ /* 0x000fe40008000000 */
[----:B------:R-:W-:-:S06]  /*1e90*/  ULOP3.LUT UR4, UR49, UR4, URZ, 0x3c, !UPT ;  /* 0x0000000431047292 */ /* 0x000fcc000f8e3c3f */
[----:B------:R-:W-:-:S07]  /*1ea0*/  IMAD.U32 R6, RZ, RZ, UR4 ;  /* 0x00000004ff067e24 */ /* 0x000fce000f8e00ff */
.L_x_31:
[----:B------:R-:W-:Y:S05]  /*1eb0*/  @!P0 BRA `(.L_x_25) ;  /* 0x0000000000048947 */ /* 0x000fea0003800000 */
[----:B------:R-:W-:Y:S01]  /*1ec0*/  BPT.TRAP 0x1 ;  /* 0x000000040000795c */ /* 0x000fe20000300000 */
.L_x_25:
[----:B------:R-:W-:Y:S01]  /*1ed0*/  ULEA UR4, UR10, UR44, 0x3 ;  /* 0x0000002c0a047291 */ /* 0x000fe2000f8e183f */
[----:B------:R-:W-:-:S08]  /*1ee0*/  SHF.L.U32 R4, R6, 0x1f, RZ ;  /* 0x0000001f06047819 */ /* 0x000fd000000006ff */
[----:B------:R0:W1:Y:S01]  /*1ef0*/  SYNCS.PHASECHK.TRANS64.TRYWAIT P1, [UR4], R4 ;  /* 0x00000004ff0075a7 */ /* 0x0000620008020144 */
[----:B------:R-:W-:Y:S05]  /*1f00*/  @!P0 BRA `(.L_x_26) ;  /* 0x0000000000048947 */ /* 0x000fea0003800000 */
[----:B------:R-:W-:Y:S01]  /*1f10*/  BPT.TRAP 0x1 ;  /* 0x000000040000795c */ /* 0x000fe20000300000 */
.L_x_26:
[----:B-1----:R-:W-:Y:S05]  /*1f20*/  @P1 BRA `(.L_x_27) ;  /* 0x0000000000081947 */ /* 0x002fea0003800000 */
[----:B------:R-:W1:Y:S02]  /*1f30*/  SYNCS.PHASECHK.TRANS64.TRYWAIT P1, [UR4], R4 ;  /* 0x00000004ff0075a7 */ /* 0x000e640008020144 */
[----:B-1----:R-:W-:Y:S05]  /*1f40*/  @!P1 BRA `(.L_x_28) ;  /* 0x0000009c006c9947 */ /* 0x002fea0003800000 */
.L_x_27:
[----:B------:R-:W-:Y:S01]  /*1f50*/  ULEA UR12, UR10, UR8, 0xa ;  /* 0x000000080a0c7291 */ /* 0x000fe2000f8e503f */
[----:B------:R-:W-:Y:S01]  /*1f60*/  WARPGROUP.ARRIVE ;  /* 0x00000000000079c5 */ /* 0x000fe20000000000 */
[----:B------:R-:W-:Y:S01]  /*1f70*/  ULEA UR11, UR10, UR9, 0xc ;  /* 0x000000090a0b7291 */ /* 0x000fe2000f8e603f */
[----:B------:R-:W-:Y:S01]  /*1f80*/  UMOV UR5, 0x40000040 ;  /* 0x4000004000057882 */ /* 0x000fe20000000000 */
[----:B------:R-:W-:-:S03]  /*1f90*/  UMOV UR7, 0x40000040 ;  /* 0x4000004000077882 */ /* 0x000fc60000000000 */
[----:B------:R-:W-:Y:S02]  /*1fa0*/  UMOV UR4, UR12 ;  /* 0x0000000c00047c82 */ /* 0x000fe40008000000 */
[----:B------:R-:W-:Y:S02]  /*1fb0*/  UMOV UR6, UR11 ;  /* 0x0000000b00067c82 */ /* 0x000fe40008000000 */
[----:B------:R-:W-:Y:S01]  /*1fc0*/  HGMMA.64x256x8.F32.TF32 R24, gdesc[UR4], R24, gsb0 ;  /* 0x07e00000041879f0 */ /* 0x000fe20008002818 */
        /* <DEDUP_REMOVED lines=58> */
[----:B------:R-:W-:Y:S01]  /*2370*/  BPT.TRAP 0x1 ;  /* 0x000000040000795c */ /* 0x000fe20000300000 */
.L_x_29:
[----:B------:R-:W-:Y:S01]  /*2380*/  ISETP.NE.AND P1, PT, R160, RZ, PT ;  /* 0x000000ffa000720c */ /* 0x000fe20003f25270 */
[----:B------:R-:W-:-:S12]  /*2390*/  UISETP.GT.U32.AND UP0, UPT, UR42, 0x1, UPT ;  /* 0x000000012a00788c */ /* 0x000fd8000bf04070 */
[----:B01----:R-:W-:-:S05]  /*23a0*/  @P1 LEA R4, R3, UR44, 0x3 ;  /* 0x0000002c03041c11 */ /* 0x003fca000f8e18ff */
[----:B------:R-:W-:-:S05]  /*23b0*/  @P1 VIADD R5, R4, 0x20 ;  /* 0x0000002004051836 */ /* 0x000fca0000000000 */
[----:B------:R-:W-:-:S04]  /*23c0*/  @P1 PRMT R5, R152, 0x654, R5 ;  /* 0x0000065498051816 */ /* 0x000fc80000000005 */
[----:B------:R0:W-:Y:S01]  /*23d0*/  @P1 SYNCS.ARRIVE.TRANS64.RED.A1T0 RZ, [R5+URZ], RZ ;  /* 0x000000ff05ff19a7 */ /* 0x0001e2000810043f */
[----:B------:R-:W-:-:S13]  /*23e0*/  PLOP3.LUT P1, PT, PT, PT, UP0, 0x80, 0x0 ;  /* 0x000000000000781c */ /* 0x000fda0003f2f008 */
[----:B0-----:R-:W-:Y:S05]  /*23f0*/  @P1 BRA `(.L_x_30) ;  /* 0x0000000000041947 */ /* 0x001fea0003800000 */
[----:B------:R-:W-:Y:S01]  /*2400*/  BPT.TRAP 0x1 ;  /* 0x000000040000795c */ /* 0x000fe20000300000 */
.L_x_30:
[----:B------:R-:W-:Y:S01]  /*2410*/  UIADD3 UR10, UR10, 0x1, URZ ;  /* 0x000000010a0a7890 */ /* 0x000fe2000fffe03f */
[C---:B------:R-:W-:Y:S01]  /*2420*/  ISETP.GT.AND P2, PT, R0.reuse, 0x1, PT ;  /* 0x000000010000780c */ /* 0x040fe20003f44270 */
[----:B------:R-:W-:Y:S02]  /*2430*/  VIADD R3, R3, 0x1 ;  /* 0x0000000103037836 */ /* 0x000fe40000000000 */
[----:B------:R-:W-:Y:S01]  /*2440*/  UISETP.NE.AND UP0, UPT, UR10, 0x4, UPT ;  /* 0x000000040a00788c */ /* 0x000fe2000bf05270 */
[----:B------:R-:W-:Y:S02]  /*2450*/  VIADD R0, R0, 0xffffffff ;  /* 0xffffffff00007836 */ /* 0x000fe40000000000 */
[C---:B------:R-:W-:Y:S01]  /*2460*/  ISETP.NE.AND P1, PT, R3.reuse, 0x4, PT ;  /* 0x000000040300780c */ /* 0x040fe20003f25270 */
[----:B------:R-:W-:Y:S02]  /*2470*/  USEL UR4, URZ, 0x1, UP0 ;  /* 0x000000013f047887 */ /* 0x000fe40008000000 */
[----:B------:R-:W-:Y:S01]  /*2480*/  USEL UR10, UR10, URZ, UP0 ;  /* 0x0000003f0a0a7287 */ /* 0x000fe20008000000 */
[----:B------:R-:W-:-:S03]  /*2490*/  SEL R3, R3, RZ, P1 ;  /* 0x000000ff03037207 */ /* 0x000fc60000800000 */
[----:B------:R-:W-:Y:S01]  /*24a0*/  LOP3.LUT R6, R6, UR4, RZ, 0x3c, !PT ;  /* 0x0000000406067c12 */ /* 0x000fe2000f8e3cff */
[----:B------:R-:W-:Y:S07]  /*24b0*/  @P2 BRA `(.L_x_31) ;  /* 0xfffffff8007c2947 */ /* 0x000fee000383ffff */
.L_x_24:
[----:B01----:R-:W0:Y:S01]  /*24c0*/  LDC R0, c[0x0][0x28c] ;  /* 0x0000a300ff007b82 */ /* 0x003e220000000800 */
[----:B------:R1:W-:Y:S01]  /*24d0*/  SYNCS.ARRIVE.TRANS64.A1T0 RZ, [R157+UR47], RZ ;  /* 0x000000ff9dff79a7 */ /* 0x0003e2000810002f */
[----:B0-----:R-:W-:-:S13]  /*24e0*/  ISETP.GE.AND P1, PT, R0, 0x1, PT ;  /* 0x000000010000780c */ /* 0x001fda0003f26270 */
[----:B-1----:R-:W-:Y:S05]  /*24f0*/  @!P1 BRA `(.L_x_32) ;  /* 0x0000000000409947 */ /* 0x002fea0003800000 */
[----:B------:R-:W-:Y:S05]  /*2500*/  @!P0 BRA `(.L_x_33) ;  /* 0x0000000000048947 */ /* 0x000fea0003800000 */
[----:B------:R-:W-:Y:S01]  /*2510*/  BPT.TRAP 0x1 ;  /* 0x000000040000795c */ /* 0x000fe20000300000 */
.L_x_33:
[----:B------:R-:W-:Y:S01]  /*2520*/  ISETP.NE.AND P0, PT, R160, RZ, PT ;  /* 0x000000ffa000720c */ /* 0x000fe20003f05270 */
[----:B------:R-:W-:-:S12]  /*2530*/  IMAD.U32 R3, RZ, RZ, UR44 ;  /* 0x0000002cff037e24 */ /* 0x000fd8000f8e00ff */
[----:B------:R-:W-:-:S05]  /*2540*/  VOTEU.ANY UP0, P0 ;  /* 0x00000000003f7886 */ /* 0x000fca0000000100 */
[----:B------:R-:W-:Y:S02]  /*2550*/  @UP0 UIADD3 UR4, UR48, UR45, URZ ;  /* 0x0000002d30040290 */ /* 0x000fe4000fffe03f */
[----:B------:R-:W-:-:S04]  /*2560*/  UISETP.GT.U32.AND UP0, UPT, UR42, 0x1, UPT ;  /* 0x000000012a00788c */ /* 0x000fc8000bf04070 */
[----:B------:R-:W-:-:S04]  /*2570*/  IMAD.U32 R0, RZ, RZ, UR4 ;  /* 0x00000004ff007e24 */ /* 0x000fc8000f8e00ff */
[----:B------:R-:W-:-:S05]  /*2580*/  @P0 IMAD.SHL.U32 R0, R0, 0x8, RZ ;  /* 0x0000000800000824 */ /* 0x000fca00078e00ff */
[----:B------:R-:W-:-:S04]  /*2590*/  @P0 LOP3.LUT R0, R0, 0x18, RZ, 0xc0, !PT ;  /* 0x0000001800000812 */ /* 0x000fc800078ec0ff */
[----:B------:R-:W-:-:S04]  /*25a0*/  @P0 IADD3 R3, R3, 0x20, R0 ;  /* 0x0000002003030810 */ /* 0x000fc80007ffe000 */
[----:B------:R-:W-:-:S04]  /*25b0*/  @P0 PRMT R3, R152, 0x654, R3 ;  /* 0x0000065498030816 */ /* 0x000fc80000000003 */
[----:B------:R0:W-:Y:S01]  /*25c0*/  @P0 SYNCS.ARRIVE.TRANS64.RED.A1T0 RZ, [R3+URZ], RZ ;  /* 0x000000ff03ff09a7 */ /* 0x0001e2000810043f */
[----:B------:R-:W-:-:S13]  /*25d0*/  PLOP3.LUT P0, PT, PT, PT, UP0, 0x80, 0x0 ;  /* 0x000000000000781c */ /* 0x000fda0003f0f008 */
[----:B0-----:R-:W-:Y:S05]  /*25e0*/  @P0 BRA `(.L_x_32) ;  /* 0x0000000000040947 */ /* 0x001fea0003800000 */
[----:B------:R-:W-:Y:S01]  /*25f0*/  BPT.TRAP 0x1 ;  /* 0x000000040000795c */ /* 0x000fe20000300000 */
.L_x_32:
[----:B------:R-:W-:Y:S01]  /*2600*/  SHF.L.U32 R3, R172, 0x1f, RZ ;  /* 0x0000001fac037819 */ /* 0x000fe200000006ff */
[----:B------:R-:W-:Y:S01]  /*2610*/  UIADD3 UR45, UR43, UR45, URZ ;  /* 0x0000002d2b2d7290 */ /* 0x000fe2000fffe03f */
[----:B------:R-:W0:Y:S01]  /*2620*/  LDC R6, c[0x0][0x288] ;  /* 0x0000a200ff067b82 */ /* 0x000e220000000800 */
[----:B------:R-:W-:Y:S02]  /*2630*/  IMAD.SHL.U32 R12, R153, 0x2, RZ ;  /* 0x00000002990c7824 */ /* 0x000fe400078e00ff */
[----:B------:R-:W-:Y:S02]  /*2640*/  USHF.R.U32.HI UR4, URZ, 0x2, UR45 ;  /* 0x000000023f047899 */ /* 0x000fe4000801162d */
[----:B------:R-:W-:Y:S01]  /*2650*/  UISETP.GT.U32.AND UP0, UPT, UR45, 0x3, UPT ;  /* 0x000000032d00788c */ /* 0x000fe2000bf04070 */
[----:B------:R-:W-:Y:S01]  /*2660*/  SHF.R.S32.HI R13, RZ, 0x1f, R12 ;  /* 0x0000001fff0d7819 */ /* 0x000fe2000001140c */
[----:B------:R-:W-:Y:S01]  /*2670*/  ULOP3.LUT UR4, UR4, 0x1, URZ, 0xc0, !UPT ;  /* 0x0000000104047892 */ /* 0x000fe2000f8ec03f */
[----:B------:R-:W1:Y:S01]  /*2680*/  SYNCS.PHASECHK.TRANS64.TRYWAIT P0, [R156+UR46+0x10], R3 ;  /* 0x000010039c0075a7 */ /* 0x000e62000800016e */
[----:B------:R-:W-:-:S02]  /*2690*/  UISETP.LT.U32.AND UP0, UPT, UR43, 0x4, UP0 ;  /* 0x000000042b00788c */ /* 0x000fc40008701070 */
[----:B------:R-:W-:Y:S02]  /*26a0*/  UISETP.NE.U32.AND UP1, UPT, UR4, 0x1, UPT ;  /* 0x000000010400788c */ /* 0x000fe4000bf25070 */
[----:B------:R-:W-:Y:S02]  /*26b0*/  USEL UR5, URZ, 0x1, !UP0 ;  /* 0x000000013f057887 */ /* 0x000fe4000c000000 */
[----:B------:R-:W-:Y:S02]  /*26c0*/  UISETP.GT.U32.AND UP1, UPT, UR43, 0x3, !UP1 ;  /* 0x000000032b00788c */ /* 0x000fe4000cf24070 */
[----:B------:R-:W-:Y:S02]  /*26d0*/  ULOP3.LUT UR45, UR45, 0x3, URZ, 0xc0, !UPT ;  /* 0x000000032d2d7892 */ /* 0x000fe4000f8ec03f */
[----:B------:R-:W-:-:S04]  /*26e0*/  USEL UR4, URZ, 0x1, !UP1 ;  /* 0x000000013f047887 */ /* 0x000fc8000c800000 */
[----:B------:R-:W-:Y:S01]  /*26f0*/  ULOP3.LUT UR49, UR4, UR49, UR5, 0x96, !UPT ;  /* 0x0000003104317292 */ /* 0x000fe2000f8e9605 */
[----:B01----:R-:W-:Y:S11]  /*2700*/  @!P0 BRA `(.L_x_34) ;  /* 0x0000009400948947 */ /* 0x003ff60003800000 */
.L_x_316:
[----:B------:R-:W-:Y:S01]  /*2710*/  IMAD.SHL.U32 R4, R18, 0x40, RZ ;  /* 0x0000004012047824 */ /* 0x000fe200078e00ff */
[----:B------:R-:W-:Y:S01]  /*2720*/  ULDC UR6, c[0x0][0x284] ;  /* 0x0000a10000067ab9 */ /* 0x000fe20000000800 */
[----:B------:R-:W-:Y:S01]  /*2730*/  IMAD.SHL.U32 R14, R2, 0x100, RZ ;  /* 0x00000100020e7824 */ /* 0x000fe200078e00ff */
[----:B------:R-:W-:Y:S01]  /*2740*/  SHF.R.S32.HI R7, RZ, 0x1f, R19 ;  /* 0x0000001fff077819 */ /* 0x000fe20000011413 */
[----:B------:R-:W-:Y:S01]  /*2750*/  ULDC.64 UR4, c[0x0][0x5d0] ;  /* 0x0001740000047ab9 */ /* 0x000fe20000000a00 */
[----:B------:R-:W-:Y:S01]  /*2760*/  ISETP.GE.AND P0, PT, R4, UR6, PT ;  /* 0x0000000604007c0c */ /* 0x000fe2000bf06270 */
[----:B0-----:R-:W-:Y:S01]  /*2770*/  IMAD.WIDE.U32 R2, R19, UR4, R12 ;  /* 0x0000000413027c25 */ /* 0x001fe2000f8e000c */
[----:B------:R-:W-:Y:S02]  /*2780*/  SHF.R.S32.HI R15, RZ, 0x1f, R14 ;  /* 0x0000001fff0f7819 */ /* 0x000fe4000001140e */
[C---:B------:R-:W-:Y:S01]  /*2790*/  ISETP.GE.OR P0, PT, R14.reuse, R6, P0 ;  /* 0x000000060e00720c */ /* 0x040fe20000706670 */
[----:B------:R-:W-:Y:S01]  /*27a0*/  IMAD R0, R7, UR4, RZ ;  /* 0x0000000407007c24 */ /* 0x000fe2000f8e02ff */
[----:B------:R-:W-:-:S03]  /*27b0*/  IADD3 R164, P1, R14, R2, RZ ;  /* 0x000000020ea47210 */ /* 0x000fc60007f3e0ff */
[----:B------:R-:W-:-:S05]  /*27c0*/  IMAD R5, R19, UR5, R0 ;  /* 0x0000000513057c24 */ /* 0x000fca000f8e0200 */
[----:B------:R-:W-:-:S03]  /*27d0*/  IADD3.X R165, R15, R3, R5, P1, !PT ;  /* 0x000000030fa57210 */ /* 0x000fc60000ffe405 */
[----:B------:R-:W-:Y:S05]  /*27e0*/  @P0 BRA `(.L_x_35) ;  /* 0x0000007c00040947 */ /* 0x000fea0003800000 */
[----:B------:R-:W0:Y:S01]  /*27f0*/  LDC.64 R10, c[0x0][0x5c8] ;  /* 0x00017200ff0a7b82 */ /* 0x000e220000000a00 */
[----:B-----5:R-:W-:Y:S01]  /*2800*/  FSETP.NEU.AND P0, PT, R22, RZ, PT ;  /* 0x000000ff1600720b */ /* 0x020fe20003f0d000 */
[----:B------:R-:W-:Y:S01]  /*2810*/  IMAD R3, R153, -0x2, R6 ;  /* 0xfffffffe99037824 */ /* 0x000fe200078e0206 */
[----:B------:R-:W-:Y:S01]  /*2820*/  BSSY B0, `(.L_x_35) ;  /* 0x00007bd000007945 */ /* 0x000fe20003800000 */
[----:B------:R-:W-:-:S04]  /*2830*/  IMAD.WIDE R162, R18, 0x40, R154 ;  /* 0x0000004012a27825 */ /* 0x000fc800078e029a */
[----:B------:R-:W-:Y:S02]  /*2840*/  IMAD.IADD R0, R3, 0x1, -R14 ;  /* 0x0000000103007824 */ /* 0x000fe400078e0a0e */
[----:B------:R-:W-:-:S03]  /*2850*/  IMAD.IADD R2, R161, 0x1, -R4 ;  /* 0x00000001a1027824 */ /* 0x000fc600078e0a04 */
[----:B------:R-:W-:-:S04]  /*2860*/  ISETP.GT.AND P1, PT, R0, RZ, PT ;  /* 0x000000ff0000720c */ /* 0x000fc80003f24270 */
[----:B------:R-:W-:Y:S01]  /*2870*/  ISETP.GT.AND P2, PT, R2, RZ, P1 ;  /* 0x000000ff0200720c */ /* 0x000fe20000f44270 */
[-C--:B0-----:R-:W-:Y:S02]  /*2880*/  IMAD R3, R163, R10.reuse, RZ ;  /* 0x0000000aa3037224 */ /* 0x081fe400078e02ff */
[----:B------:R-:W-:-:S04]  /*2890*/  IMAD.WIDE.U32 R164, R162, R10, R164 ;  /* 0x0000000aa2a47225 */ /* 0x000fc800078e00a4 */
[----:B------:R-:W-:-:S04]  /*28a0*/  IMAD R3, R162, R11, R3 ;  /* 0x0000000ba2037224 */ /* 0x000fc800078e0203 */
[----:B------:R-:W-:Y:S01]  /*28b0*/  IMAD.IADD R173, R165, 0x1, R3 ;  /* 0x00000001a5ad7824 */ /* 0x000fe200078e0203 */
[----:B------:R-:W-:Y:S06]  /*28c0*/  @!P0 BRA `(.L_x_36) ;  /* 0x0000005400988947 */ /* 0x000fec0003800000 */
[----:B------:R-:W0:Y:S01]  /*28d0*/  LDC.64 R20, c[0x0][0x5b8] ;  /* 0x00016e00ff147b82 */ /* 0x000e220000000a00 */
[----:B------:R-:W-:-:S07]  /*28e0*/  ULDC.64 UR4, c[0x0][0x5c0] ;  /* 0x0001700000047ab9 */ /* 0x000fce0000000a00 */
[----:B------:R-:W1:Y:S08]  /*28f0*/  LDC.64 R174, c[0x0][0x5b0] ;  /* 0x00016c00ffae7b82 */ /* 0x000e700000000a00 */
[----:B------:R-:W2:Y:S01]  /*2900*/  LDC.64 R8, c[0x0][0x5a8] ;  /* 0x00016a00ff087b82 */ /* 0x000ea20000000a00 */
[-C--:B0-----:R-:W-:Y:S02]  /*2910*/  IMAD R6, R7, R20.reuse, RZ ;  /* 0x0000001407067224 */ /* 0x081fe400078e02ff */
[----:B------:R-:W-:-:S04]  /*2920*/  IMAD.WIDE.U32 R4, R19, R20, R12 ;  /* 0x0000001413047225 */ /* 0x000fc800078e000c */
[----:B------:R-:W-:Y:S01]  /*2930*/  IMAD R165, R19, R21, R6 ;  /* 0x0000001513a57224 */ /* 0x000fe200078e0206 */
[----:B------:R-:W-:Y:S01]  /*2940*/  IADD3 R166, P0, R14, R4, RZ ;  /* 0x000000040ea67210 */ /* 0x000fe20007f1e0ff */
[----:B-1----:R-:W-:-:S03]  /*2950*/  IMAD R3, R163, R174, RZ ;  /* 0x000000aea3037224 */ /* 0x002fc600078e02ff */
[----:B------:R-:W-:Y:S01]  /*2960*/  IADD3.X R167, R15, R5, R165, P0, !PT ;  /* 0x000000050fa77210 */ /* 0x000fe200007fe4a5 */
[C---:B------:R-:W-:Y:S02]  /*2970*/  IMAD R163, R162.reuse, R175, R3 ;  /* 0x000000afa2a37224 */ /* 0x040fe400078e0203 */
[----:B------:R-:W-:-:S04]  /*2980*/  IMAD.WIDE.U32 R4, R162, R174, R166 ;  /* 0x000000aea2047225 */ /* 0x000fc800078e00a6 */
[----:B------:R-:W-:Y:S01]  /*2990*/  IMAD.IADD R3, R5, 0x1, R163 ;  /* 0x0000000105037824 */ /* 0x000fe200078e02a3 */
[----:B--2---:R-:W-:-:S04]  /*29a0*/  LEA R6, P0, R4, R8, 0x2 ;  /* 0x0000000804067211 */ /* 0x004fc800078010ff */
[----:B------:R-:W-:-:S05]  /*29b0*/  LEA.HI.X R7, R4, R9, R3, 0x2, P0 ;  /* 0x0000000904077211 */ /* 0x000fca00000f1403 */
[----:B------:R0:W2:Y:S01]  /*29c0*/  @P2 LDG.E.LTC128B R3, desc[UR50][R6.64] ;  /* 0x0000003206032981 */ /* 0x0000a2000c1e1920 */
[----:B------:R-:W-:Y:S01]  /*29d0*/  IMAD.WIDE.U32 R4, R162, R174, R14 ;  /* 0x000000aea2047225 */ /* 0x000fe200078e000e */
[C---:B------:R-:W-:Y:S01]  /*29e0*/  SHF.L.U64.HI R171, R174.reuse, 0x3, R175 ;  /* 0x00000003aeab7819 */ /* 0x040fe200000102af */
[----:B------:R-:W-:Y:S02]  /*29f0*/  BSSY B1, `(.L_x_37) ;  /* 0x0000014000017945 */ /* 0x000fe40003800000 */
[----:B------:R-:W-:Y:S01]  /*2a00*/  IMAD.SHL.U32 R170, R174, 0x8, RZ ;  /* 0x00000008aeaa7824 */ /* 0x000fe200078e00ff */
[----:B------:R-:W-:Y:S02]  /*2a10*/  IADD3 R168, P0, R12, R4, RZ ;  /* 0x000000040ca87210 */ /* 0x000fe40007f1e0ff */
[----:B------:R-:W-:Y:S01]  /*2a20*/  LEA R4, P3, R164, UR4, 0x2 ;  /* 0x00000004a4047c11 */ /* 0x000fe2000f8610ff */
[----:B------:R-:W-:Y:S01]  /*2a30*/  IMAD.WIDE.U32 R170, R162, R174, R170 ;  /* 0x000000aea2aa7225 */ /* 0x000fe200078e00aa */
[----:B------:R-:W-:-:S02]  /*2a40*/  IADD3.X R169, R13, R163, R5, P0, !PT ;  /* 0x000000a30da97210 */ /* 0x000fc400007fe405 */
[----:B------:R-:W-:Y:S02]  /*2a50*/  LEA.HI.X R5, R164, UR5, R173, 0x2, P3 ;  /* 0x00000005a4057c11 */ /* 0x000fe400098f14ad */
[----:B------:R-:W-:Y:S01]  /*2a60*/  ISETP.GT.AND P0, PT, R0, 0x1, PT ;  /* 0x000000010000780c */ /* 0x000fe20003f04270 */
[----:B------:R-:W-:-:S03]  /*2a70*/  IMAD.WIDE.U32 R168, R19, R20, R168 ;  /* 0x0000001413a87225 */ /* 0x000fc600078e00a8 */
[----:B------:R-:W-:Y:S01]  /*2a80*/  ISETP.GT.AND P3, PT, R2, RZ, P0 ;  /* 0x000000ff0200720c */ /* 0x000fe20000764270 */
[----:B0-----:R-:W-:Y:S01]  /*2a90*/  IMAD.IADD R7, R165, 0x1, R169 ;  /* 0x00000001a5077824 */ /* 0x001fe200078e02a9 */
[----:B------:R-:W-:-:S04]  /*2aa0*/  LEA R6, P4, R168, R8, 0x2 ;  /* 0x00000008a8067211 */ /* 0x000fc800078810ff */
[----:B------:R-:W-:Y:S02]  /*2ab0*/  LEA.HI.X R7, R168, R9, R7, 0x2, P4 ;  /* 0x00000009a8077211 */ /* 0x000fe400020f1407 */
[----:B--2---:R-:W-:-:S05]  /*2ac0*/  LOP3.LUT R21, R3, 0xffffe000, RZ, 0xc0, !PT ;  /* 0xffffe00003157812 */ /* 0x004fca00078ec0ff */
[----:B------:R-:W-:-:S04]  /*2ad0*/  FMUL R21, R21, R22 ;  /* 0x0000001615157220 */ /* 0x000fc80000400000 */
[----:B------:R-:W-:-:S05]  /*2ae0*/  FFMA R21, R24, R23, R21 ;  /* 0x0000001718157223 */ /* 0x000fca0000000015 */
[----:B------:R-:W-:-:S05]  /*2af0*/  F2FP.TF32.F32.PACK_B R21, R21 ;  /* 0x00000015ff15723e */ /* 0x000fca00024050ff */
[----:B------:R0:W-:Y:S01]  /*2b00*/  @P2 STG.E desc[UR50][R4.64], R21 ;  /* 0x0000001504002986 */ /* 0x0001e2000c101932 */
[----:B------:R-:W-:Y:S05]  /*2b10*/  @!P3 BRA `(.L_x_38) ;  /* 0x000000000004b947 */ /* 0x000fea0003800000 */
[----:B------:R1:W5:Y:S02]  /*2b20*/  LDG.E.LTC128B R3, desc[UR50][R6.64+0x4] ;  /* 0x0000043206037981 */ /* 0x000364000c1e1920 */
.L_x_38:
[----:B------:R-:W-:Y:S05]  /*2b30*/  BSYNC B1 ;  /* 0x0000000000017941 */ /* 0x000fea0003800000 */
.L_x_37:
[----:B0----5:R-:W-:Y:S01]  /*2b40*/  LOP3.LUT R21, R3, 0xffffe000, RZ, 0xc0, !PT ;  /* 0xffffe00003157812 */ /* 0x021fe200078ec0ff */
[----:B------:R-:W-:Y:S01]  /*2b50*/  IMAD.IADD R169, R163, 0x1, R171 ;  /* 0x00000001a3a97824 */ /* 0x000fe200078e02ab */
[----:B------:R-:W-:Y:S02]  /*2b60*/  IADD3 R162, P2, R166, R170, RZ ;  /* 0x000000aaa6a27210 */ /* 0x000fe40007f5e0ff */
[----:B------:R-:W-:Y:S01]  /*2b70*/  ISETP.GT.AND P1, PT, R2, 0x8, P1 ;  /* 0x000000080200780c */ /* 0x000fe20000f24270 */
[----:B------:R-:W-:Y:S02]  /*2b80*/  FMUL R18, R21, R22 ;  /* 0x0000001615127220 */ /* 0x000fe40000400000 */
[----:B------:R-:W-:Y:S01]  /*2b90*/  IMAD.X R166, R169, 0x1, R167, P2 ;  /* 0x00000001a9a67824 */ /* 0x000fe200010e06a7 */
[----:B------:R-:W-:Y:S01]  /*2ba0*/  LEA R24, P2, R162, R8, 0x2 ;  /* 0x00000008a2187211 */ /* 0x000fe200078410ff */
[----:B------:R-:W-:Y:S01]  /*2bb0*/  FFMA R163, R25, R23, R18 ;  /* 0x0000001719a37223 */ /* 0x000fe20000000012 */
[----:B------:R-:W-:-:S02]  /*2bc0*/  IMAD.MOV.U32 R18, RZ, RZ, R3 ;  /* 0x000000ffff127224 */ /* 0x000fc400078e0003 */
[----:B------:R-:W-:Y:S02]  /*2bd0*/  LEA.HI.X R25, R162, R9, R166, 0x2, P2 ;  /* 0x00000009a2197211 */ /* 0x000fe400010f14a6 */
[----:B------:R-:W-:-:S05]  /*2be0*/  F2FP.TF32.F32.PACK_B R163, R163 ;  /* 0x000000a3ffa3723e */ /* 0x000fca00024050ff */
[----:B------:R0:W-:Y:S04]  /*2bf0*/  @P3 STG.E desc[UR50][R4.64+0x4], R163 ;  /* 0x000004a304003986 */ /* 0x0001e8000c101932 */
[----:B------:R-:W2:Y:S01]  /*2c00*/  @P1 LDG.E.LTC128B R18, desc[UR50][R24.64] ;  /* 0x0000003218121981 */ /* 0x000ea2000c1e1920 */
[----:B------:R-:W-:Y:S01]  /*2c10*/  IADD3 R12, P2, P3, R12, R170, R14 ;  /* 0x000000aa0c0c7210 */ /* 0x000fe20007b5e00e */
[----:B------:R-:W-:Y:S01]  /*2c20*/  BSSY B1, `(.L_x_39) ;  /* 0x0000011000017945 */ /* 0x000fe20003800000 */
[C---:B------:R-:W-:Y:S02]  /*2c30*/  SHF.L.U64.HI R11, R10.reuse, 0x5, R11 ;  /* 0x000000050a0b7819 */ /* 0x040fe4000001020b */
[----:B------:R-:W-:Y:S02]  /*2c40*/  IADD3.X R13, R13, R169, R15, P2, P3 ;  /* 0x000000a90d0d7210 */ /* 0x000fe400017e640f */
[----:B------:R-:W-:-:S02]  /*2c50*/  LEA R10, P2, R10, R4, 0x5 ;  /* 0x000000040a0a7211 */ /* 0x000fc400078428ff */
[----:B------:R-:W-:Y:S01]  /*2c60*/  ISETP.GT.AND P0, PT, R2, 0x8, P0 ;  /* 0x000000080200780c */ /* 0x000fe20000704270 */
[----:B------:R-:W-:-:S04]  /*2c70*/  IMAD.WIDE.U32 R20, R19, R20, R12 ;  /* 0x0000001413147225 */ /* 0x000fc800078e000c */
[----:B------:R-:W-:Y:S01]  /*2c80*/  IMAD.X R11, R11, 0x1, R5, P2 ;  /* 0x000000010b0b7824 */ /* 0x000fe200010e0605 */
[----:B------:R-:W-:Y:S02]  /*2c90*/  LEA R8, P3, R20, R8, 0x2 ;  /* 0x0000000814087211 */ /* 0x000fe400078610ff */
[----:B--2---:R-:W-:-:S05]  /*2ca0*/  LOP3.LUT R3, R18, 0xffffe000, RZ, 0xc0, !PT ;  /* 0xffffe00012037812 */ /* 0x004fca00078ec0ff */
[----:B------:R-:W-:-:S04]  /*2cb0*/  FMUL R3, R3, R22 ;  /* 0x0000001603037220 */ /* 0x000fc80000400000 */
[----:B------:R-:W-:Y:S01]  /*2cc0*/  FFMA R13, R26, R23, R3 ;  /* 0x000000171a0d7223 */ /* 0x000fe20000000003 */
[----:B------:R-:W-:-:S04]  /*2cd0*/  IMAD.IADD R3, R165, 0x1, R21 ;  /* 0x00000001a5037824 */ /* 0x000fc800078e0215 */
[----:B------:R-:W-:Y:S02]  /*2ce0*/  F2FP.TF32.F32.PACK_B R13, R13 ;  /* 0x0000000dff0d723e */ /* 0x000fe400024050ff */
[----:B------:R-:W-:-:S03]  /*2cf0*/  LEA.HI.X R9, R20, R9, R3, 0x2, P3 ;  /* 0x0000000914097211 */ /* 0x000fc600018f1403 */
[----:B------:R0:W-:Y:S01]  /*2d00*/  @P1 STG.E desc[UR50][R10.64], R13 ;  /* 0x0000000d0a001986 */ /* 0x0001e2000c101932 */
[----:B------:R-:W-:Y:S05]  /*2d10*/  @!P0 BRA `(.L_x_40) ;  /* 0x0000000000048947 */ /* 0x000fea0003800000 */
[----:B------:R2:W5:Y:S02]  /*2d20*/  LDG.E.LTC128B R18, desc[UR50][R8.64+0x4] ;  /* 0x0000043208127981 */ /* 0x000564000c1e1920 */
.L_x_40:
[----:B------:R-:W-:Y:S05]  /*2d30*/  BSYNC B1 ;  /* 0x0000000000017941 */ /* 0x000fea0003800000 */
.L_x_39:
[----:B-----5:R-:W-:Y:S01]  /*2d40*/  LOP3.LUT R3, R18, 0xffffe000, RZ, 0xc0, !PT ;  /* 0xffffe00012037812 */ /* 0x020fe200078ec0ff */
[----:B------:R-:W-:Y:S01]  /*2d50*/  BSSY B1, `(.L_x_41) ;  /* 0x0000009000017945 */ /* 0x000fe20003800000 */
[----:B------:R-:W-:-:S03]  /*2d60*/  ISETP.GT.AND P1, PT, R0, 0x8, PT ;  /* 0x000000080000780c */ /* 0x000fc60003f24270 */
[----:B------:R-:W-:Y:S01]  /*2d70*/  FMUL R12, R3, R22 ;  /* 0x00000016030c7220 */ /* 0x000fe20000400000 */
[----:B------:R-:W-:-:S03]  /*2d80*/  ISETP.GT.AND P2, PT, R2, RZ, P1 ;  /* 0x000000ff0200720c */ /* 0x000fc60000f44270 */
[----:B------:R-:W-:-:S05]  /*2d90*/  FFMA R27, R27, R23, R12 ;  /* 0x000000171b1b7223 */ /* 0x000fca000000000c */
[----:B------:R-:W-:-:S05]  /*2da0*/  F2FP.TF32.F32.PACK_B R27, R27 ;  /* 0x0000001bff1b723e */ /* 0x000fca00024050ff */
[----:B------:R3:W-:Y:S01]  /*2db0*/  @P0 STG.E desc[UR50][R10.64+0x4], R27 ;  /* 0x0000041b0a000986 */ /* 0x0007e2000c101932 */
[----:B------:R-:W-:Y:S05]  /*2dc0*/  @!P2 BRA `(.L_x_42) ;  /* 0x000000000004a947 */ /* 0x000fea0003800000 */
[----:B------:R4:W5:Y:S02]  /*2dd0*/  LDG.E.LTC128B R18, desc[UR50][R6.64+0x20] ;  /* 0x0000203206127981 */ /* 0x000964000c1e1920 */
.L_x_42:
[----:B------:R-:W-:Y:S05]  /*2de0*/  BSYNC B1 ;  /* 0x0000000000017941 */ /* 0x000fea0003800000 */
.L_x_41:
        /* <DEDUP_REMOVED lines=10> */
.L_x_44:
[----:B------:R-:W-:Y:S05]  /*2e90*/  BSYNC B1 ;  /* 0x0000000000017941 */ /* 0x000fea0003800000 */
.L_x_43:
[----:B0----5:R-:W-:Y:S01]  /*2ea0*/  LOP3.LUT R3, R18, 0xffffe000, RZ, 0xc0, !PT ;  /* 0xffffe00012037812 */ /* 0x021fe200078ec0ff */
[----:B------:R-:W-:Y:S01]  /*2eb0*/  BSSY B1, `(.L_x_45) ;  /* 0x0000008000017945 */ /* 0x000fe20003800000 */
[----:B------:R-:W-:-:S03]  /*2ec0*/  ISETP.GT.AND P1, PT, R2, 0x8, P1 ;  /* 0x000000080200780c */ /* 0x000fc60000f24270 */
[----:B------:R-:W-:-:S04]  /*2ed0*/  FMUL R12, R3, R22 ;  /* 0x00000016030c7220 */ /* 0x000fc80000400000 */
[----:B------:R-:W-:-:S05]  /*2ee0*/  FFMA R29, R29, R23, R12 ;  /* 0x000000171d1d7223 */ /* 0x000fca000000000c */
[----:B------:R-:W-:-:S05]  /*2ef0*/  F2FP.TF32.F32.PACK_B R29, R29 ;  /* 0x0000001dff1d723e */ /* 0x000fca00024050ff */
[----:B------:R0:W-:Y:S01]  /*2f00*/  @P3 STG.E desc[UR50][R4.64+0x24], R29 ;  /* 0x0000241d04003986 */ /* 0x0001e2000c101932 */
[----:B------:R-:W-:Y:S05]  /*2f10*/  @!P1 BRA `(.L_x_46) ;  /* 0x0000000000049947 */ /* 0x000fea0003800000 */
[----:B------:R0:W5:Y:S02]  /*2f20*/  LDG.E.LTC128B R18, desc[UR50][R8.64+0x20] ;  /* 0x0000203208127981 */ /* 0x000164000c1e1920 */
.L_x_46:
[----:B------:R-:W-:Y:S05]  /*2f30*/  BSYNC B1 ;  /* 0x0000000000017941 */ /* 0x000fea0003800000 */
.L_x_45:
[----:B-----5:R-:W-:Y:S01]  /*2f40*/  LOP3.LUT R3, R18, 0xffffe000, RZ, 0xc0, !PT ;  /* 0xffffe00012037812 */ /* 0x020fe200078ec0ff */
        /* <DEDUP_REMOVED lines=8> */
.L_x_48:
[----:B------:R-:W-:Y:S05]  /*2fd0*/  BSYNC B1 ;  /* 0x0000000000017941 */ /* 0x000fea0003800000 */
.L_x_47:
[----:B0----5:R-:W-:Y:S01]  /*2fe0*/  LOP3.LUT R3, R18, 0xffffe000, RZ, 0xc0, !PT ;  /* 0xffffe00012037812 */ /* 0x021fe200078ec0ff */
        /* <DEDUP_REMOVED lines=9> */
.L_x_50:
[----:B------:R-:W-:Y:S05]  /*3080*/  BSYNC B1 ;  /* 0x0000000000017941 */ /* 0x000fea0003800000 */
.L_x_49:
        /* <DEDUP_REMOVED lines=10> */
.L_x_52:
[----:B------:R-:W-:Y:S05]  /*3130*/  BSYNC B1 ;  /* 0x0000000000017941 */ /* 0x000fea0003800000 */
.L_x_51:
        /* <DEDUP_REMOVED lines=9> */
.L_x_54:
[----:B------:R-:W-:Y:S05]  /*31d0*/  BSYNC B1 ;  /* 0x0000000000017941 */ /* 0x000fea0003800000 */
.L_x_53:
        /* <DEDUP_REMOVED lines=9> */
.L_x_56:
[----:B------:R-:W-:Y:S05]  /*3270*/  BSYNC B1 ;  /* 0x0000000000017941 */ /* 0x000fea0003800000 */
.L_x_55:
        /* <DEDUP_REMOVED lines=10> */
.L_x_58:
[----:B------:R-:W-:Y:S05]  /*3320*/  BSYNC B1 ;  /* 0x0000000000017941 */ /* 0x000fea0003800000 */
.L_x_57:
        /* <DEDUP_REMOVED lines=10> */
.L_x_60:
[----:B------:R-:W-:Y:S05]  /*33d0*/  BSYNC B1 ;  /* 0x0000000000017941 */ /* 0x000fea0003800000 */
.L_x_59:
        /* <DEDUP_REMOVED lines=9> */
.L_x_62:
[----:B------:R-:W-:Y:S05]  /*3470*/  BSYNC B1 ;  /* 0x0000000000017941 */ /* 0x000fea0003800000 */
.L_x_61:
        /* <DEDUP_REMOVED lines=9> */
.L_x_64:
[----:B------:R-:W-:Y:S05]  /*3510*/  BSYNC B1 ;  /* 0x0000000000017941 */ /* 0x000fea0003800000 */
.L_x_63:
        /* <DEDUP_REMOVED lines=10> */
.L_x_66:
[----:B------:R-:W-:Y:S05]  /*35c0*/  BSYNC B1 ;  /* 0x0000000000017941 */ /* 0x000fea0003800000 */
.L_x_65:
        /* <DEDUP_REMOVED lines=10> */
.L_x_68:
[----:B------:R-:W-:Y:S05]  /*3670*/  BSYNC B1 ;  /* 0x0000000000017941 */ /* 0x000fea0003800000 */
.L_x_67:
        /* <DEDUP_REMOVED lines=9> */
.L_x_70:
[----:B------:R-:W-:Y:S05]  /*3710*/  BSYNC B1 ;  /* 0x0000000000017941 */ /* 0x000fea0003800000 */
.L_x_69:
        /* <DEDUP_REMOVED lines=9> */
.L_x_72:
[----:B------:R-:W-:Y:S05]  /*37b0*/  BSYNC B1 ;  /* 0x0000000000017941 */ /* 0x000fea0003800000 */
.L_x_71:
        /* <DEDUP_REMOVED lines=10> */
.L_x_74:
[----:B------:R-:W-:Y:S05]  /*3860*/  BSYNC B1 ;  /* 0x0000000000017941 */ /* 0x000fea0003800000 */
.L_x_73:
        /* <DEDUP_REMOVED lines=10> */
.L_x_76:
[----:B------:R-:W-:Y:S05]  /*3910*/  BSYNC B1 ;  /* 0x0000000000017941 */ /* 0x000fea0003800000 */
.L_x_75:
        /* <DEDUP_REMOVED lines=9> */
.L_x_78:
[----:B------:R-:W-:Y:S05]  /*39b0*/  BSYNC B1 ;  /* 0x0000000000017941 */ /* 0x000fea0003800000 */
.L_x_77:
        /* <DEDUP_REMOVED lines=9> */
.L_x_80:
[----:B------:R-:W-:Y:S05]  /*3a50*/  BSYNC B1 ;  /* 0x0000000000017941 */ /* 0x000fea0003800000 */
.L_x_79:
        /* <DEDUP_REMOVED lines=10> */
.L_x_82:
[----:B------:R-:W-:Y:S05]  /*3b00*/  BSYNC B1 ;  /* 0x0000000000017941 */ /* 0x000fea0003800000 */
.L_x_81:
        /* <DEDUP_REMOVED lines=10> */
.L_x_84:
[----:B------:R-:W-:Y:S05]  /*3bb0*/  BSYNC B1 ;  /* 0x0000000000017941 */ /* 0x000fea0003800000 */
.L_x_83:
        /* <DEDUP_REMOVED lines=9> */
.L_x_86:
[----:B------:R-:W-:Y:S05]  /*3c50*/  BSYNC B1 ;  /* 0x0000000000017941 */ /* 0x000fea0003800000 */
.L_x_85:
        /* <DEDUP_REMOVED lines=9> */
.L_x_88:
[----:B------:R-:W-:Y:S05]  /*3cf0*/  BSYNC B1 ;  /* 0x0000000000017941 */ /* 0x000fea0003800000 */
.L_x_87:
        /* <DEDUP_REMOVED lines=10> */
.L_x_90:
[----:B------:R-:W-:Y:S05]  /*3da0*/  BSYNC B1 ;  /* 0x0000000000017941 */ /* 0x000fea0003800000 */
.L_x_89:
        /* <DEDUP_REMOVED lines=10> */
.L_x_92:
[----:B------:R-:W-:Y:S05]  /*3e50*/  BSYNC B1 ;  /* 0x0000000000017941 */ /* 0x000fea0003800000 */
.L_x_91:
        /* <DEDUP_REMOVED lines=9> */
.L_x_94:
[----:B------:R-:W-:Y:S05]  /*3ef0*/  BSYNC B1 ;  /* 0x0000000000017941 */ /* 0x000fea0003800000 */
.L_x_93:
        /* <DEDUP_REMOVED lines=9> */
.L_x_96:
[----:B------:R-:W-:Y:S05]  /*3f90*/  BSYNC B1 ;  /* 0x0000000000017941 */ /* 0x000fea0003800000 */
.L_x_95:
        /* <DEDUP_REMOVED lines=10> */
.L_x_98:
[----:B------:R-:W-:Y:S05]  /*4040*/  BSYNC B1 ;  /* 0x0000000000017941 */ /* 0x000fea0003800000 */
.L_x_97:
        /* <DEDUP_REMOVED lines=10> */
.L_x_100:
[----:B------:R-:W-:Y:S05]  /*40f0*/  BSYNC B1 ;  /* 0x0000000000017941 */ /* 0x000fea0003800000 */
.L_x_99:
        /* <DEDUP_REMOVED lines=9> */
.L_x_102:
[----:B------:R-:W-:Y:S05]  /*4190*/  BSYNC B1 ;  /* 0x0000000000017941 */ /* 0x000fea0003800000 */
.L_x_101:
        /* <DEDUP_REMOVED lines=9> */
.L_x_104:
[----:B------:R-:W-:Y:S05]  /*4230*/  BSYNC B1 ;  /* 0x0000000000017941 */ /* 0x000fea0003800000 */
.L_x_103:
        /* <DEDUP_REMOVED lines=10> */
.L_x_106:
[----:B------:R-:W-:Y:S05]  /*42e0*/  BSYNC B1 ;  /* 0x0000000000017941 */ /* 0x000fea0003800000 */
.L_x_105:
        /* <DEDUP_REMOVED lines=10> */
.L_x_108:
[----:B------:R-:W-:Y:S05]  /*4390*/  BSYNC B1 ;  /* 0x0000000000017941 */ /* 0x000fea0003800000 */
.L_x_107:
        /* <DEDUP_REMOVED lines=9> */
.L_x_110:
[----:B------:R-:W-:Y:S05]  /*4430*/  BSYNC B1 ;  /* 0x0000000000017941 */ /* 0x000fea0003800000 */
.L_x_109:
        /* <DEDUP_REMOVED lines=9> */
.L_x_112:
[----:B------:R-:W-:Y:S05]  /*44d0*/  BSYNC B1 ;  /* 0x0000000000017941 */ /* 0x000fea0003800000 */
.L_x_111:
        /* <DEDUP_REMOVED lines=10> */
.L_x_114:
[----:B------:R-:W-:Y:S05]  /*4580*/  BSYNC B1 ;  /* 0x0000000000017941 */ /* 0x000fea0003800000 */
.L_x_113:
        /* <DEDUP_REMOVED lines=10> */
.L_x_116:
[----:B------:R-:W-:Y:S05]  /*4630*/  BSYNC B1 ;  /* 0x0000000000017941 */ /* 0x000fea0003800000 */
.L_x_115:
        /* <DEDUP_REMOVED lines=9> */
.L_x_118:
[----:B------:R-:W-:Y:S05]  /*46d0*/  BSYNC B1 ;  /* 0x0000000000017941 */ /* 0x000fea0003800000 */
.L_x_117:
        /* <DEDUP_REMOVED lines=9> */
.L_x_120:
[----:B------:R-:W-:Y:S05]  /*4770*/  BSYNC B1 ;  /* 0x0000000000017941 */ /* 0x000fea0003800000 */
.L_x_119:
        /* <DEDUP_REMOVED lines=10> */
.L_x_122:
[----:B------:R-:W-:Y:S05]  /*4820*/  BSYNC B1 ;  /* 0x0000000000017941 */ /* 0x000fea0003800000 */
.L_x_121:
        /* <DEDUP_REMOVED lines=10> */
.L_x_124:
[----:B------:R-:W-:Y:S05]  /*48d0*/  BSYNC B1 ;  /* 0x0000000000017941 */ /* 0x000fea0003800000 */
.L_x_123:
        /* <DEDUP_REMOVED lines=9> */
.L_x_126:
[----:B------:R-:W-:Y:S05]  /*4970*/  BSYNC B1 ;  /* 0x0000000000017941 */ /* 0x000fea0003800000 */
.L_x_125:
        /* <DEDUP_REMOVED lines=9> */
.L_x_128:
[----:B------:R-:W-:Y:S05]  /*4a10*/  BSYNC B1 ;  /* 0x0000000000017941 */ /* 0x000fea0003800000 */
.L_x_127:
        /* <DEDUP_REMOVED lines=10> */
.L_x_130:
[----:B------:R-:W-:Y:S05]  /*4ac0*/  BSYNC B1 ;  /* 0x0000000000017941 */ /* 0x000fea0003800000 */
.L_x_129:
        /* <DEDUP_REMOVED lines=10> */
.L_x_132:
[----:B------:R-:W-:Y:S05]  /*4b70*/  BSYNC B1 ;  /* 0x0000000000017941 */ /* 0x000fea0003800000 */
.L_x_131:
        /* <DEDUP_REMOVED lines=9> */
.L_x_134:
[----:B------:R-:W-:Y:S05]  /*4c10*/  BSYNC B1 ;  /* 0x0000000000017941 */ /* 0x000fea0003800000 */
.L_x_133:
        /* <DEDUP_REMOVED lines=9> */
.L_x_136:
[----:B------:R-:W-:Y:S05]  /*4cb0*/  BSYNC B1 ;  /* 0x0000000000017941 */ /* 0x000fea0003800000 */
.L_x_135:
        /* <DEDUP_REMOVED lines=10> */
.L_x_138:
[----:B------:R-:W-:Y:S05]  /*4d60*/  BSYNC B1 ;  /* 0x0000000000017941 */ /* 0x000fea0003800000 */
.L_x_137:
        /* <DEDUP_REMOVED lines=10> */
.L_x_140:
[----:B------:R-:W-:Y:S05]  /*4e10*/  BSYNC B1 ;  /* 0x0000000000017941 */ /* 0x000fea0003800000 */
.L_x_139:
        /* <DEDUP_REMOVED lines=9> */
.L_x_142:
[----:B------:R-:W-:Y:S05]  /*4eb0*/  BSYNC B1 ;  /* 0x0000000000017941 */ /* 0x000fea0003800000 */
.L_x_141:
        /* <DEDUP_REMOVED lines=9> */
.L_x_144:
[----:B------:R-:W-:Y:S05]  /*4f50*/  BSYNC B1 ;  /* 0x0000000000017941 */ /* 0x000fea0003800000 */
.L_x_143:
        /* <DEDUP_REMOVED lines=10> */
.L_x_146:
[----:B------:R-:W-:Y:S05]  /*5000*/  BSYNC B1 ;  /* 0x0000000000017941 */ /* 0x000fea0003800000 */
.L_x_145:
        /* <DEDUP_REMOVED lines=10> */
.L_x_148:
[----:B------:R-:W-:Y:S05]  /*50b0*/  BSYNC B1 ;  /* 0x0000000000017941 */ /* 0x000fea0003800000 */
.L_x_147:
        /* <DEDUP_REMOVED lines=9> */
.L_x_150:
[----:B------:R-:W-:Y:S05]  /*5150*/  BSYNC B1 ;  /* 0x0000000000017941 */ /* 0x000fea0003800000 */
.L_x_149:
        /* <DEDUP_REMOVED lines=9> */
.L_x_152:
[----:B------:R-:W-:Y:S05]  /*51f0*/  BSYNC B1 ;  /* 0x0000000000017941 */ /* 0x000fea0003800000 */
.L_x_151:
        /* <DEDUP_REMOVED lines=10> */
.L_x_154:
[----:B------:R-:W-:Y:S05]  /*52a0*/  BSYNC B1 ;  /* 0x0000000000017941 */ /* 0x000fea0003800000 */
.L_x_153:
        /* <DEDUP_REMOVED lines=10> */
.L_x_156:
[----:B------:R-:W-:Y:S05]  /*5350*/  BSYNC B1 ;  /* 0x0000000000017941 */ /* 0x000fea0003800000 */
.L_x_155:
        /* <DEDUP_REMOVED lines=9> */
.L_x_158:
[----:B------:R-:W-:Y:S05]  /*53f0*/  BSYNC B1 ;  /* 0x0000000000017941 */ /* 0x000fea0003800000 */
.L_x_157:
        /* <DEDUP_REMOVED lines=9> */
.L_x_160:
[----:B------:R-:W-:Y:S05]  /*5490*/  BSYNC B1 ;  /* 0x0000000000017941 */ /* 0x000fea0003800000 */
.L_x_159:
        /* <DEDUP_REMOVED lines=10> */
.L_x_162:
[----:B------:R-:W-:Y:S05]  /*5540*/  BSYNC B1 ;  /* 0x0000000000017941 */ /* 0x000fea0003800000 */
.L_x_161:
        /* <DEDUP_REMOVED lines=10> */
.L_x_164:
[----:B------:R-:W-:Y:S05]  /*55f0*/  BSYNC B1 ;  /* 0x0000000000017941 */ /* 0x000fea0003800000 */
.L_x_163:
        /* <DEDUP_REMOVED lines=9> */
.L_x_166:
[----:B------:R-:W-:Y:S05]  /*5690*/  BSYNC B1 ;  /* 0x0000000000017941 */ /* 0x000fea0003800000 */
.L_x_165:
        /* <DEDUP_REMOVED lines=9> */
.L_x_168:
[----:B------:R-:W-:Y:S05]  /*5730*/  BSYNC B1 ;  /* 0x0000000000017941 */ /* 0x000fea0003800000 */
.L_x_167:
        /* <DEDUP_REMOVED lines=10> */
.L_x_170:
[----:B------:R-:W-:Y:S05]  /*57e0*/  BSYNC B1 ;  /* 0x0000000000017941 */ /* 0x000fea0003800000 */
.L_x_169:
        /* <DEDUP_REMOVED lines=10> */
.L_x_172:
[----:B------:R-:W-:Y:S05]  /*5890*/  BSYNC B1 ;  /* 0x0000000000017941 */ /* 0x000fea0003800000 */
.L_x_171:
        /* <DEDUP_REMOVED lines=9> */
.L_x_174:
[----:B------:R-:W-:Y:S05]  /*5930*/  BSYNC B1 ;  /* 0x0000000000017941 */ /* 0x000fea0003800000 */
.L_x_173:
        /* <DEDUP_REMOVED lines=9> */
.L_x_176:
[----:B------:R-:W-:Y:S05]  /*59d0*/  BSYNC B1 ;  /* 0x0000000000017941 */ /* 0x000fea0003800000 */
.L_x_175:
        /* <DEDUP_REMOVED lines=10> */
.L_x_178:
[----:B------:R-:W-:Y:S05]  /*5a80*/  BSYNC B1 ;  /* 0x0000000000017941 */ /* 0x000fea0003800000 */
.L_x_177:
        /* <DEDUP_REMOVED lines=10> */
.L_x_180:
[----:B------:R-:W-:Y:S05]  /*5b30*/  BSYNC B1 ;  /* 0x0000000000017941 */ /* 0x000fea0003800000 */
.L_x_179:
        /* <DEDUP_REMOVED lines=9> */
.L_x_182:
[----:B------:R-:W-:Y:S05]  /*5bd0*/  BSYNC B1 ;  /* 0x0000000000017941 */ /* 0x000fea0003800000 */
.L_x_181:
        /* <DEDUP_REMOVED lines=9> */
.L_x_184:
[----:B------:R-:W-:Y:S05]  /*5c70*/  BSYNC B1 ;  /* 0x0000000000017941 */ /* 0x000fea0003800000 */
.L_x_183:
        /* <DEDUP_REMOVED lines=10> */
.L_x_186:
[----:B------:R-:W-:Y:S05]  /*5d20*/  BSYNC B1 ;  /* 0x0000000000017941 */ /* 0x000fea0003800000 */
.L_x_185:
        /* <DEDUP_REMOVED lines=10> */
.L_x_188:
[----:B------:R-:W-:Y:S05]  /*5dd0*/  BSYNC B1 ;  /* 0x0000000000017941 */ /* 0x000fea0003800000 */
.L_x_187:
        /* <DEDUP_REMOVED lines=9> */
.L_x_190:
[----:B------:R-:W-:Y:S05]  /*5e70*/  BSYNC B1 ;  /* 0x0000000000017941 */ /* 0x000fea0003800000 */
.L_x_189:
        /* <DEDUP_REMOVED lines=9> */
.L_x_192:
[----:B------:R-:W-:Y:S05]  /*5f10*/  BSYNC B1 ;  /* 0x0000000000017941 */ /* 0x000fea0003800000 */
.L_x_191:
        /* <DEDUP_REMOVED lines=10> */
.L_x_194:
[----:B------:R-:W-:Y:S05]  /*5fc0*/  BSYNC B1 ;  /* 0x0000000000017941 */ /* 0x000fea0003800000 */
.L_x_193:
        /* <DEDUP_REMOVED lines=10> */
.L_x_196:
[----:B------:R-:W-:Y:S05]  /*6070*/  BSYNC B1 ;  /* 0x0000000000017941 */ /* 0x000fea0003800000 */
.L_x_195:
        /* <DEDUP_REMOVED lines=9> */
.L_x_198:
[----:B------:R-:W-:Y:S05]  /*6110*/  BSYNC B1 ;  /* 0x0000000000017941 */ /* 0x000fea0003800000 */
.L_x_197:
        /* <DEDUP_REMOVED lines=9> */
.L_x_200:
[----:B------:R-:W-:Y:S05]  /*61b0*/  BSYNC B1 ;  /* 0x0000000000017941 */ /* 0x000fea0003800000 */
.L_x_199:
        /* <DEDUP_REMOVED lines=10> */
.L_x_202:
[----:B------:R-:W-:Y:S05]  /*6260*/  BSYNC B1 ;  /* 0x0000000000017941 */ /* 0x000fea0003800000 */
.L_x_201:
        /* <DEDUP_REMOVED lines=10> */
.L_x_204:
[----:B------:R-:W-:Y:S05]  /*6310*/  BSYNC B1 ;  /* 0x0000000000017941 */ /* 0x000fea0003800000 */
.L_x_203:
        /* <DEDUP_REMOVED lines=9> */
.L_x_206:
[----:B------:R-:W-:Y:S05]  /*63b0*/  BSYNC B1 ;  /* 0x0000000000017941 */ /* 0x000fea0003800000 */
.L_x_205:
        /* <DEDUP_REMOVED lines=9> */
.L_x_208:
[----:B------:R-:W-:Y:S05]  /*6450*/  BSYNC B1 ;  /* 0x0000000000017941 */ /* 0x000fea0003800000 */
.L_x_207:
        /* <DEDUP_REMOVED lines=10> */
.L_x_210:
[----:B------:R-:W-:Y:S05]  /*6500*/  BSYNC B1 ;  /* 0x0000000000017941 */ /* 0x000fea0003800000 */
.L_x_209:
        /* <DEDUP_REMOVED lines=10> */
.L_x_212:
[----:B------:R-:W-:Y:S05]  /*65b0*/  BSYNC B1 ;  /* 0x0000000000017941 */ /* 0x000fea0003800000 */
.L_x_211:
        /* <DEDUP_REMOVED lines=9> */
.L_x_214:
[----:B------:R-:W-:Y:S05]  /*6650*/  BSYNC B1 ;  /* 0x0000000000017941 */ /* 0x000fea0003800000 */
.L_x_213:
        /* <DEDUP_REMOVED lines=9> */
.L_x_216:
[----:B------:R-:W-:Y:S05]  /*66f0*/  BSYNC B1 ;  /* 0x0000000000017941 */ /* 0x000fea0003800000 */
.L_x_215:
        /* <DEDUP_REMOVED lines=10> */
.L_x_218:
[----:B------:R-:W-:Y:S05]  /*67a0*/  BSYNC B1 ;  /* 0x0000000000017941 */ /* 0x000fea0003800000 */
.L_x_217:
        /* <DEDUP_REMOVED lines=10> */
.L_x_220:
[----:B------:R-:W-:Y:S05]  /*6850*/  BSYNC B1 ;  /* 0x0000000000017941 */ /* 0x000fea0003800000 */
.L_x_219:
        /* <DEDUP_REMOVED lines=9> */
.L_x_222:
[----:B------:R-:W-:Y:S05]  /*68f0*/  BSYNC B1 ;  /* 0x0000000000017941 */ /* 0x000fea0003800000 */
.L_x_221:
        /* <DEDUP_REMOVED lines=9> */
.L_x_224:
[----:B------:R-:W-:Y:S05]  /*6990*/  BSYNC B1 ;  /* 0x0000000000017941 */ /* 0x000fea0003800000 */
.L_x_223:
        /* <DEDUP_REMOVED lines=10> */
.L_x_226:
[----:B------:R-:W-:Y:S05]  /*6a40*/  BSYNC B1 ;  /* 0x0000000000017941 */ /* 0x000fea0003800000 */
.L_x_225:
        /* <DEDUP_REMOVED lines=10> */
.L_x_228:
[----:B------:R-:W-:Y:S05]  /*6af0*/  BSYNC B1 ;  /* 0x0000000000017941 */ /* 0x000fea0003800000 */
.L_x_227:
        /* <DEDUP_REMOVED lines=9> */
.L_x_230:
[----:B------:R-:W-:Y:S05]  /*6b90*/  BSYNC B1 ;  /* 0x0000000000017941 */ /* 0x000fea0003800000 */
.L_x_229:
        /* <DEDUP_REMOVED lines=9> */
.L_x_232:
[----:B------:R-:W-:Y:S05]  /*6c30*/  BSYNC B1 ;  /* 0x0000000000017941 */ /* 0x000fea0003800000 */
.L_x_231:
        /* <DEDUP_REMOVED lines=10> */
.L_x_234:
[----:B------:R-:W-:Y:S05]  /*6ce0*/  BSYNC B1 ;  /* 0x0000000000017941 */ /* 0x000fea0003800000 */
.L_x_233:
        /* <DEDUP_REMOVED lines=10> */
.L_x_236:
[----:B------:R-:W-:Y:S05]  /*6d90*/  BSYNC B1 ;  /* 0x0000000000017941 */ /* 0x000fea0003800000 */
.L_x_235:
        /* <DEDUP_REMOVED lines=9> */
.L_x_238:
[----:B------:R-:W-:Y:S05]  /*6e30*/  BSYNC B1 ;  /* 0x0000000000017941 */ /* 0x000fea0003800000 */
.L_x_237:
        /* <DEDUP_REMOVED lines=9> */
.L_x_240:
[----:B------:R-:W-:Y:S05]  /*6ed0*/  BSYNC B1 ;  /* 0x0000000000017941 */ /* 0x000fea0003800000 */
.L_x_239:
        /* <DEDUP_REMOVED lines=10> */
.L_x_242:
[----:B------:R-:W-:Y:S05]  /*6f80*/  BSYNC B1 ;  /* 0x0000000000017941 */ /* 0x000fea0003800000 */
.L_x_241:
        /* <DEDUP_REMOVED lines=10> */
.L_x_244:
[----:B------:R-:W-:Y:S05]  /*7030*/  BSYNC B1 ;  /* 0x0000000000017941 */ /* 0x000fea0003800000 */
.L_x_243:
        /* <DEDUP_REMOVED lines=9> */
.L_x_246:
[----:B------:R-:W-:Y:S05]  /*70d0*/  BSYNC B1 ;  /* 0x0000000000017941 */ /* 0x000fea0003800000 */
.L_x_245:
        /* <DEDUP_REMOVED lines=9> */
.L_x_248:
[----:B------:R-:W-:Y:S05]  /*7170*/  BSYNC B1 ;  /* 0x0000000000017941 */ /* 0x000fea0003800000 */
.L_x_247:
        /* <DEDUP_REMOVED lines=10> */
.L_x_250:
[----:B------:R-:W-:Y:S05]  /*7220*/  BSYNC B1 ;  /* 0x0000000000017941 */ /* 0x000fea0003800000 */
.L_x_249:
        /* <DEDUP_REMOVED lines=10> */
.L_x_252:
[----:B------:R-:W-:Y:S05]  /*72d0*/  BSYNC B1 ;  /* 0x0000000000017941 */ /* 0x000fea0003800000 */
.L_x_251:
        /* <DEDUP_REMOVED lines=9> */
.L_x_254:
[----:B------:R-:W-:Y:S05]  /*7370*/  BSYNC B1 ;  /* 0x0000000000017941 */ /* 0x000fea0003800000 */
.L_x_253:
        /* <DEDUP_REMOVED lines=9> */
.L_x_256:
[----:B------:R-:W-:Y:S05]  /*7410*/  BSYNC B1 ;  /* 0x0000000000017941 */ /* 0x000fea0003800000 */
.L_x_255:
        /* <DEDUP_REMOVED lines=10> */
.L_x_258:
[----:B------:R-:W-:Y:S05]  /*74c0*/  BSYNC B1 ;  /* 0x0000000000017941 */ /* 0x000fea0003800000 */
.L_x_257:
        /* <DEDUP_REMOVED lines=10> */
.L_x_260:
[----:B------:R-:W-:Y:S05]  /*7570*/  BSYNC B1 ;  /* 0x0000000000017941 */ /* 0x000fea0003800000 */
.L_x_259:
        /* <DEDUP_REMOVED lines=9> */
.L_x_262:
[----:B------:R-:W-:Y:S05]  /*7610*/  BSYNC B1 ;  /* 0x0000000000017941 */ /* 0x000fea0003800000 */
.L_x_261:
        /* <DEDUP_REMOVED lines=9> */
.L_x_264:
[----:B------:R-:W-:Y:S05]  /*76b0*/  BSYNC B1 ;  /* 0x0000000000017941 */ /* 0x000fea0003800000 */
.L_x_263:
        /* <DEDUP_REMOVED lines=10> */
.L_x_266:
[----:B------:R-:W-:Y:S05]  /*7760*/  BSYNC B1 ;  /* 0x0000000000017941 */ /* 0x000fea0003800000 */
.L_x_265:
        /* <DEDUP_REMOVED lines=10> */
.L_x_268:
[----:B------:R-:W-:Y:S05]  /*7810*/  BSYNC B1 ;  /* 0x0000000000017941 */ /* 0x000fea0003800000 */
.L_x_267:
        /* <DEDUP_REMOVED lines=9> */
.L_x_270:
[----:B------:R-:W-:Y:S05]  /*78b0*/  BSYNC B1 ;  /* 0x0000000000017941 */ /* 0x000fea0003800000 */
.L_x_269:
        /* <DEDUP_REMOVED lines=9> */
.L_x_272:
[----:B------:R-:W-:Y:S05]  /*7950*/  BSYNC B1 ;  /* 0x0000000000017941 */ /* 0x000fea0003800000 */
.L_x_271:
        /* <DEDUP_REMOVED lines=10> */
.L_x_274:
[----:B------:R-:W-:Y:S05]  /*7a00*/  BSYNC B1 ;  /* 0x0000000000017941 */ /* 0x000fea0003800000 */
.L_x_273:
        /* <DEDUP_REMOVED lines=10> */
.L_x_276:
[----:B------:R-:W-:Y:S05]  /*7ab0*/  BSYNC B1 ;  /* 0x0000000000017941 */ /* 0x000fea0003800000 */
.L_x_275:
        /* <DEDUP_REMOVED lines=9> */
.L_x_278:
[----:B------:R-:W-:Y:S05]  /*7b50*/  BSYNC B1 ;  /* 0x0000000000017941 */ /* 0x000fea0003800000 */
.L_x_277:
        /* <DEDUP_REMOVED lines=9> */
.L_x_280:
[----:B------:R-:W-:Y:S05]  /*7bf0*/  BSYNC B1 ;  /* 0x0000000000017941 */ /* 0x000fea0003800000 */
.L_x_279:
        /* <DEDUP_REMOVED lines=10> */
.L_x_282:
[----:B------:R-:W-:Y:S05]  /*7ca0*/  BSYNC B1 ;  /* 0x0000000000017941 */ /* 0x000fea0003800000 */
.L_x_281:
        /* <DEDUP_REMOVED lines=10> */
.L_x_284:
[----:B------:R-:W-:Y:S05]  /*7d50*/  BSYNC B1 ;  /* 0x0000000000017941 */ /* 0x000fea0003800000 */
.L_x_283:
        /* <DEDUP_REMOVED lines=9> */
.L_x_286:
[----:B------:R-:W-:Y:S05]  /*7df0*/  BSYNC B1 ;  /* 0x0000000000017941 */ /* 0x000fea0003800000 */
.L_x_285:
[----:B-----5:R-:W-:Y:S01]  /*7e00*/  LOP3.LUT R3, R18, 0xffffe000, RZ, 0xc0, !PT ;  /* 0xffffe00012037812 */ /* 0x020fe200078ec0ff */
[----:B0-----:R-:W-:Y:S01]  /*7e10*/  @P1 IMAD.MOV.U32 R4, RZ, RZ, R10 ;  /* 0x000000ffff041224 */ /* 0x001fe200078e000a */
[----:B------:R-:W-:Y:S01]  /*7e20*/  ISETP.GT.AND P0, PT, R2, 0x8, P0 ;  /* 0x000000080200780c */ /* 0x000fe20000704270 */
[----:B------:R-:W-:Y:S01]  /*7e30*/  @P1 IMAD.MOV.U32 R5, RZ, RZ, R11 ;  /* 0x000000ffff051224 */ /* 0x000fe200078e000b */
[----:B------:R-:W-:Y:S01]  /*7e40*/  BSSY B1, `(.L_x_287) ;  /* 0x0000007000017945 */ /* 0x000fe20003800000 */
[----:B------:R-:W-:-:S04]  /*7e50*/  FMUL R3, R3, R22 ;  /* 0x0000001603037220 */ /* 0x000fc80000400000 */
[----:B------:R-:W-:-:S05]  /*7e60*/  FFMA R3, R150, R23, R3 ;  /* 0x0000001796037223 */ /* 0x000fca0000000003 */
[----:B------:R-:W-:-:S05]  /*7e70*/  F2FP.TF32.F32.PACK_B R3, R3 ;  /* 0x00000003ff03723e */ /* 0x000fca00024050ff */
[----:B------:R0:W-:Y:S01]  /*7e80*/  @P1 STG.E desc[UR50][R4.64+0x3e0], R3 ;  /* 0x0003e00304001986 */ /* 0x0001e2000c101932 */
[----:B------:R-:W-:Y:S05]  /*7e90*/  @!P0 BRA `(.L_x_288) ;  /* 0x0000000000048947 */ /* 0x000fea0003800000 */
[----:B------:R0:W5:Y:S02]  /*7ea0*/  LDG.E.LTC128B R18, desc[UR50][R8.64+0x3e4] ;  /* 0x0003e43208127981 */ /* 0x000164000c1e1920 */
.L_x_288:
[----:B------:R-:W-:Y:S05]  /*7eb0*/  BSYNC B1 ;  /* 0x0000000000017941 */ /* 0x000fea0003800000 */
.L_x_287:
[----:B------:R-:W-:Y:S05]  /*7ec0*/  @!P0 BRA `(.L_x_289) ;  /* 0x0000002400488947 */ /* 0x000fea0003800000 */
[----:B0----5:R-:W-:-:S05]  /*7ed0*/  LOP3.LUT R3, R18, 0xffffe000, RZ, 0xc0, !PT ;  /* 0xffffe00012037812 */ /* 0x021fca00078ec0ff */
[----:B------:R-:W-:-:S04]  /*7ee0*/  FMUL R0, R3, R22 ;  /* 0x0000001603007220 */ /* 0x000fc80000400000 */
[----:B------:R-:W-:-:S05]  /*7ef0*/  FFMA R151, R151, R23, R0 ;  /* 0x0000001797977223 */ /* 0x000fca0000000000 */
[----:B------:R-:W-:-:S05]  /*7f00*/  F2FP.TF32.F32.PACK_B R151, R151 ;  /* 0x00000097ff97723e */ /* 0x000fca00024050ff */
[----:B------:R0:W-:Y:S01]  /*7f10*/  STG.E desc[UR50][R10.64+0x3e4], R151 ;  /* 0x0003e4970a007986 */ /* 0x0001e2000c101932 */
[----:B------:R-:W-:Y:S05]  /*7f20*/  BRA `(.L_x_289) ;  /* 0x0000002400307947 */ /* 0x000fea0003800000 */
.L_x_36:
[----:B------:R-:W-:Y:S01]  /*7f30*/  ISETP.GT.AND P3, PT, R0, 0x1, PT ;  /* 0x000000010000780c */ /* 0x000fe20003f64270 */
[----:B------:R-:W-:Y:S01]  /*7f40*/  ULDC.64 UR4, c[0x0][0x5c0] ;  /* 0x0001700000047ab9 */ /* 0x000fe20000000a00 */
[-C--:B------:R-:W-:Y:S01]  /*7f50*/  FMUL R3, R24, R23.reuse ;  /* 0x0000001718037220 */ /* 0x080fe20000400000 */
[----:B------:R-:W-:Y:S01]  /*7f60*/  LEA R4, P4, R164, UR4, 0x2 ;  /* 0x00000004a4047c11 */ /* 0x000fe2000f8810ff */
[-C--:B------:R-:W-:Y:S01]  /*7f70*/  FMUL R25, R25, R23.reuse ;  /* 0x0000001719197220 */ /* 0x080fe20000400000 */
[----:B------:R-:W-:Y:S01]  /*7f80*/  ISETP.GT.AND P0, PT, R2, RZ, P3 ;  /* 0x000000ff0200720c */ /* 0x000fe20001f04270 */
[-C--:B------:R-:W-:Y:S01]  /*7f90*/  FMUL R9, R26, R23.reuse ;  /* 0x000000171a097220 */ /* 0x080fe20000400000 */
[----:B------:R-:W-:Y:S01]  /*7fa0*/  LEA.HI.X R5, R164, UR5, R173, 0x2, P4 ;  /* 0x00000005a4057c11 */ /* 0x000fe2000a0f14ad */
[----:B------:R-:W-:Y:S01]  /*7fb0*/  FMUL R27, R27, R23 ;  /* 0x000000171b1b7220 */ /* 0x000fe20000400000 */
[----:B------:R-:W-:Y:S01]  /*7fc0*/  F2FP.TF32.F32.PACK_B R3, R3 ;  /* 0x00000003ff03723e */ /* 0x000fe200024050ff */
[----:B------:R-:W-:Y:S01]  /*7fd0*/  FMUL R29, R29, R23 ;  /* 0x000000171d1d7220 */ /* 0x000fe20000400000 */
[----:B------:R-:W-:Y:S01]  /*7fe0*/  F2FP.TF32.F32.PACK_B R25, R25 ;  /* 0x00000019ff19723e */ /* 0x000fe200024050ff */
[-C--:B------:R-:W-:Y:S01]  /*7ff0*/  FMUL R31, R31, R23.reuse ;  /* 0x000000171f1f7220 */ /* 0x080fe20000400000 */
[C---:B------:R-:W-:Y:S01]  /*8000*/  SHF.L.U64.HI R11, R10.reuse, 0x5, R11 ;  /* 0x000000050a0b7819 */ /* 0x040fe2000001020b */
[----:B------:R0:W-:Y:S01]  /*8010*/  @P2 STG.E desc[UR50][R4.64], R3 ;  /* 0x0000000304002986 */ /* 0x0001e2000c101932 */
[----:B------:R-:W-:Y:S01]  /*8020*/  LEA R6, P4, R10, R4, 0x5 ;  /* 0x000000040a067211 */ /* 0x000fe200078828ff */
[-C--:B------:R-:W-:Y:S01]  /*8030*/  FMUL R33, R33, R23.reuse ;  /* 0x0000001721217220 */ /* 0x080fe20000400000 */
[----:B------:R-:W-:Y:S01]  /*8040*/  ISETP.GT.AND P1, PT, R2, 0x8, P1 ;  /* 0x000000080200780c */ /* 0x000fe20000f24270 */
[----:B------:R-:W-:Y:S01]  /*8050*/  @P0 STG.E desc[UR50][R4.64+0x4], R25 ;  /* 0x0000041904000986 */ /* 0x000fe2000c101932 */
[----:B------:R-:W-:Y:S01]  /*8060*/  ISETP.GT.AND P2, PT, R0, 0x8, PT ;  /* 0x000000080000780c */ /* 0x000fe20003f44270 */
[----:B------:R-:W-:Y:S01]  /*8070*/  IMAD.X R7, R11, 0x1, R5, P4 ;  /* 0x000000010b077824 */ /* 0x000fe200020e0605 */
[----:B------:R-:W-:Y:S01]  /*8080*/  ISETP.GT.AND P3, PT, R2, 0x8, P3 ;  /* 0x000000080200780c */ /* 0x000fe20001f64270 */
[-C--:B------:R-:W-:Y:S01]  /*8090*/  FMUL R11, R32, R23.reuse ;  /* 0x00000017200b7220 */ /* 0x080fe20000400000 */
[----:B------:R-:W-:Y:S01]  /*80a0*/  ISETP.GT.AND P0, PT, R0, 0x9, PT ;  /* 0x000000090000780c */ /* 0x000fe20003f04270 */
[-C--:B------:R-:W-:Y:S01]  /*80b0*/  FMUL R35, R35, R23.reuse ;  /* 0x0000001723237220 */ /* 0x080fe20000400000 */
[----:B------:R-:W-:Y:S01]  /*80c0*/  ISETP.GT.AND P5, PT, R2, RZ, P2 ;  /* 0x000000ff0200720c */ /* 0x000fe200017a4270 */
[-C--:B0-----:R-:W-:Y:S01]  /*80d0*/  FMUL R3, R28, R23.reuse ;  /* 0x000000171c037220 */ /* 0x081fe20000400000 */
[----:B------:R-:W-:Y:S01]  /*80e0*/  ISETP.GT.AND P4, PT, R2, RZ, P0 ;  /* 0x000000ff0200720c */ /* 0x000fe20000784270 */
[----:B------:R-:W-:Y:S01]  /*80f0*/  FMUL R37, R37, R23 ;  /* 0x0000001725257220 */ /* 0x000fe20000400000 */
[----:B------:R-:W-:Y:S01]  /*8100*/  F2FP.TF32.F32.PACK_B R9, R9 ;  /* 0x00000009ff09723e */ /* 0x000fe200024050ff */
[----:B------:R-:W-:Y:S01]  /*8110*/  FMUL R39, R39, R23 ;  /* 0x0000001727277220 */ /* 0x000fe20000400000 */
[----:B------:R-:W-:Y:S01]  /*8120*/  F2FP.TF32.F32.PACK_B R27, R27 ;  /* 0x0000001bff1b723e */ /* 0x000fe200024050ff */
[----:B------:R-:W-:Y:S01]  /*8130*/  FMUL R41, R41, R23 ;  /* 0x0000001729297220 */ /* 0x000fe20000400000 */
[----:B------:R-:W-:Y:S01]  /*8140*/  F2FP.TF32.F32.PACK_B R3, R3 ;  /* 0x00000003ff03723e */ /* 0x000fe200024050ff */
[----:B------:R0:W-:Y:S01]  /*8150*/  @P1 STG.E desc[UR50][R6.64], R9 ;  /* 0x0000000906001986 */ /* 0x0001e2000c101932 */
[----:B------:R-:W-:Y:S01]  /*8160*/  F2FP.TF32.F32.PACK_B R29, R29 ;  /* 0x0000001dff1d723e */ /* 0x000fe200024050ff */
[-C--:B------:R-:W-:Y:S01]  /*8170*/  FMUL R43, R43, R23.reuse ;  /* 0x000000172b2b7220 */ /* 0x080fe20000400000 */
[C---:B------:R-:W-:Y:S01]  /*8180*/  ISETP.GT.AND P1, PT, R0.reuse, 0x10, PT ;  /* 0x000000100000780c */ /* 0x040fe20003f24270 */
[----:B------:R-:W-:Y:S01]  /*8190*/  @P3 STG.E desc[UR50][R6.64+0x4], R27 ;  /* 0x0000041b06003986 */ /* 0x000fe2000c101932 */
[----:B------:R-:W-:Y:S01]  /*81a0*/  ISETP.GT.AND P3, PT, R0, 0x11, PT ;  /* 0x000000110000780c */ /* 0x000fe20003f64270 */
[-C--:B------:R-:W-:Y:S01]  /*81b0*/  FMUL R45, R45, R23.reuse ;  /* 0x000000172d2d7220 */ /* 0x080fe20000400000 */
[C---:B------:R-:W-:Y:S01]  /*81c0*/  ISETP.GT.AND P2, PT, R2.reuse, 0x8, P2 ;  /* 0x000000080200780c */ /* 0x040fe20001744270 */
[----:B------:R1:W-:Y:S01]  /*81d0*/  @P5 STG.E desc[UR50][R4.64+0x20], R3 ;  /* 0x0000200304005986 */ /* 0x0003e2000c101932 */
[C---:B------:R-:W-:Y:S01]  /*81e0*/  ISETP.GT.AND P0, PT, R2.reuse, 0x8, P0 ;  /* 0x000000080200780c */ /* 0x040fe20000704270 */
[-C--:B------:R-:W-:Y:S01]  /*81f0*/  FMUL R47, R47, R23.reuse ;  /* 0x000000172f2f7220 */ /* 0x080fe20000400000 */
[----:B------:R-:W-:Y:S01]  /*8200*/  ISETP.GT.AND P5, PT, R2, RZ, P1 ;  /* 0x000000ff0200720c */ /* 0x000fe20000fa4270 */
[----:B------:R-:W-:Y:S01]  /*8210*/  @P4 STG.E desc[UR50][R4.64+0x24], R29 ;  /* 0x0000241d04004986 */ /* 0x000fe2000c101932 */
        /* <DEDUP_REMOVED lines=8> */
[----:B-1----:R-:W-:Y:S01]  /*82a0*/  FMUL R3, R34, R23 ;  /* 0x0000001722037220 */ /* 0x002fe20000400000 */
[----:B------:R-:W-:Y:S01]  /*82b0*/  F2FP.TF32.F32.PACK_B R33, R33 ;  /* 0x00000021ff21723e */ /* 0x000fe200024050ff */
[----:B------:R0:W-:Y:S01]  /*82c0*/  @P2 STG.E desc[UR50][R6.64+0x20], R9 ;  /* 0x0000200906002986 */ /* 0x0001e2000c101932 */
[----:B------:R-:W-:Y:S01]  /*82d0*/  ISETP.GT.AND P1, PT, R2, 0x8, P1 ;  /* 0x000000080200780c */ /* 0x000fe20000f24270 */
[-C--:B------:R-:W-:Y:S01]  /*82e0*/  FMUL R55, R55, R23.reuse ;  /* 0x0000001737377220 */ /* 0x080fe20000400000 */
[C---:B------:R-:W-:Y:S01]  /*82f0*/  ISETP.GT.AND P2, PT, R0.reuse, 0x19, PT ;  /* 0x000000190000780c */ /* 0x040fe20003f44270 */
[----:B------:R-:W-:Y:S01]  /*8300*/  @P0 STG.E desc[UR50][R6.64+0x24], R31 ;  /* 0x0000241f06000986 */ /* 0x000fe2000c101932 */
[----:B------:R-:W-:Y:S01]  /*8310*/  ISETP.GT.AND P0, PT, R0, 0x18, PT ;  /* 0x000000180000780c */ /* 0x000fe20003f04270 */
[----:B------:R-:W-:Y:S01]  /*8320*/  FMUL R57, R57, R23 ;  /* 0x0000001739397220 */ /* 0x000fe20000400000 */
[----:B------:R-:W-:Y:S01]  /*8330*/  F2FP.TF32.F32.PACK_B R3, R3 ;  /* 0x00000003ff03723e */ /* 0x000fe200024050ff */
[----:B------:R1:W-:Y:S01]  /*8340*/  @P5 STG.E desc[UR50][R4.64+0x40], R11 ;  /* 0x0000400b04005986 */ /* 0x0003e2000c101932 */
[C---:B------:R-:W-:Y:S01]  /*8350*/  ISETP.GT.AND P5, PT, R2.reuse, RZ, P0 ;  /* 0x000000ff0200720c */ /* 0x040fe200007a4270 */
[----:B------:R-:W-:Y:S01]  /*8360*/  FMUL R59, R59, R23 ;  /* 0x000000173b3b7220 */ /* 0x000fe20000400000 */
[----:B------:R-:W-:Y:S01]  /*8370*/  F2FP.TF32.F32.PACK_B R35, R35 ;  /* 0x00000023ff23723e */ /* 0x000fe200024050ff */
[----:B------:R-:W-:Y:S01]  /*8380*/  @P4 STG.E desc[UR50][R4.64+0x44], R33 ;  /* 0x0000442104004986 */ /* 0x000fe2000c101932 */
[----:B------:R-:W-:Y:S01]  /*8390*/  ISETP.GT.AND P4, PT, R2, 0x8, P3 ;  /* 0x000000080200780c */ /* 0x000fe20001f84270 */
[----:B0-----:R-:W-:Y:S01]  /*83a0*/  FMUL R9, R36, R23 ;  /* 0x0000001724097220 */ /* 0x001fe20000400000 */
[----:B------:R-:W-:Y:S01]  /*83b0*/  ISETP.GT.AND P3, PT, R2, RZ, P2 ;  /* 0x000000ff0200720c */ /* 0x000fe20001764270 */
[----:B------:R0:W-:Y:S01]  /*83c0*/  @P1 STG.E desc[UR50][R6.64+0x40], R3 ;  /* 0x0000400306001986 */ /* 0x0001e2000c101932 */
[----:B------:R-:W-:Y:S01]  /*83d0*/  F2FP.TF32.F32.PACK_B R37, R37 ;  /* 0x00000025ff25723e */ /* 0x000fe200024050ff */
[----:B------:R-:W-:Y:S01]  /*83e0*/  FMUL R61, R61, R23 ;  /* 0x000000173d3d7220 */ /* 0x000fe20000400000 */
[----:B------:R-:W-:Y:S01]  /*83f0*/  F2FP.TF32.F32.PACK_B R9, R9 ;  /* 0x00000009ff09723e */ /* 0x000fe200024050ff */
[-C--:B-1----:R-:W-:Y:S01]  /*8400*/  FMUL R11, R40, R23.reuse ;  /* 0x00000017280b7220 */ /* 0x082fe20000400000 */
[----:B------:R-:W-:Y:S01]  /*8410*/  ISETP.GT.AND P1, PT, R0, 0x20, PT ;  /* 0x000000200000780c */ /* 0x000fe20003f24270 */
[-C--:B------:R-:W-:Y:S01]  /*8420*/  FMUL R63, R63, R23.reuse ;  /* 0x000000173f3f7220 */ /* 0x080fe20000400000 */
[C---:B------:R-:W-:Y:S01]  /*8430*/  ISETP.GT.AND P0, PT, R2.reuse, 0x8, P0 ;  /* 0x000000080200780c */ /* 0x040fe20000704270 */
[----:B------:R-:W-:Y:S01]  /*8440*/  FMUL R65, R65, R23 ;  /* 0x0000001741417220 */ /* 0x000fe20000400000 */
[----:B------:R-:W-:Y:S01]  /*8450*/  F2FP.TF32.F32.PACK_B R39, R39 ;  /* 0x00000027ff27723e */ /* 0x000fe200024050ff */
[----:B------:R-:W-:Y:S01]  /*8460*/  @P4 STG.E desc[UR50][R6.64+0x44], R35 ;  /* 0x0000442306004986 */ /* 0x000fe2000c101932 */
[----:B------:R-:W-:Y:S01]  /*8470*/  ISETP.GT.AND P4, PT, R2, 0x8, P2 ;  /* 0x000000080200780c */ /* 0x000fe20001784270 */
[-C--:B0-----:R-:W-:Y:S01]  /*8480*/  FMUL R3, R38, R23.reuse ;  /* 0x0000001726037220 */ /* 0x081fe20000400000 */
[----:B------:R-:W-:Y:S01]  /*8490*/  ISETP.GT.AND P2, PT, R0, 0x21, PT ;  /* 0x000000210000780c */ /* 0x000fe20003f44270 */
[----:B------:R0:W-:Y:S01]  /*84a0*/  @P5 STG.E desc[UR50][R4.64+0x60], R9 ;  /* 0x0000600904005986 */ /* 0x0001e2000c101932 */
[C---:B------:R-:W-:Y:S01]  /*84b0*/  ISETP.GT.AND P5, PT, R2.reuse, RZ, P1 ;  /* 0x000000ff0200720c */ /* 0x040fe20000fa4270 */
[----:B------:R-:W-:Y:S01]  /*84c0*/  FMUL R67, R67, R23 ;  /* 0x0000001743437220 */ /* 0x000fe20000400000 */
[----:B------:R-:W-:Y:S01]  /*84d0*/  F2FP.TF32.F32.PACK_B R3, R3 ;  /* 0x00000003ff03723e */ /* 0x000fe200024050ff */
[----:B------:R-:W-:Y:S01]  /*84e0*/  @P3 STG.E desc[UR50][R4.64+0x64], R37 ;  /* 0x0000642504003986 */ /* 0x000fe2000c101932 */
[----:B------:R-:W-:Y:S01]  /*84f0*/  ISETP.GT.AND P3, PT, R2, RZ, P2 ;  /* 0x000000ff0200720c */ /* 0x000fe20001764270 */
[----:B------:R-:W-:Y:S01]  /*8500*/  FMUL R69, R69, R23 ;  /* 0x0000001745457220 */ /* 0x000fe20000400000 */
[----:B------:R-:W-:Y:S01]  /*8510*/  F2FP.TF32.F32.PACK_B R11, R11 ;  /* 0x0000000bff0b723e */ /* 0x000fe200024050ff */
[----:B------:R1:W-:Y:S01]  /*8520*/  @P0 STG.E desc[UR50][R6.64+0x60], R3 ;  /* 0x0000600306000986 */ /* 0x0003e2000c101932 */
[----:B------:R-:W-:Y:S01]  /*8530*/  F2FP.TF32.F32.PACK_B R41, R41 ;  /* 0x00000029ff29723e */ /* 0x000fe200024050ff */
[-C--:B------:R-:W-:Y:S01]  /*8540*/  FMUL R71, R71, R23.reuse ;  /* 0x0000001747477220 */ /* 0x080fe20000400000 */
[----:B------:R-:W-:Y:S01]  /*8550*/  ISETP.GT.AND P0, PT, R0, 0x28, PT ;  /* 0x000000280000780c */ /* 0x000fe20003f04270 */
[----:B------:R-:W-:Y:S01]  /*8560*/  @P4 STG.E desc[UR50][R6.64+0x64], R39 ;  /* 0x0000642706004986 */ /* 0x000fe2000c101932 */
[----:B------:R-:W-:Y:S01]  /*8570*/  ISETP.GT.AND P1, PT, R2, 0x8, P1 ;  /* 0x000000080200780c */ /* 0x000fe20000f24270 */
[-C--:B0-----:R-:W-:Y:S01]  /*8580*/  FMUL R9, R44, R23.reuse ;  /* 0x000000172c097220 */ /* 0x081fe20000400000 */
[----:B------:R-:W-:Y:S01]  /*8590*/  ISETP.GT.AND P4, PT, R2, 0x8, P2 ;  /* 0x000000080200780c */ /* 0x000fe20001784270 */
[----:B------:R0:W-:Y:S01]  /*85a0*/  @P5 STG.E desc[UR50][R4.64+0x80], R11 ;  /* 0x0000800b04005986 */ /* 0x0001e2000c101932 */
[----:B------:R-:W-:Y:S01]  /*85b0*/  ISETP.GT.AND P2, PT, R0, 0x29, PT ;  /* 0x000000290000780c */ /* 0x000fe20003f44270 */
[-C--:B------:R-:W-:Y:S01]  /*85c0*/  FMUL R73, R73, R23.reuse ;  /* 0x0000001749497220 */ /* 0x080fe20000400000 */
[----:B------:R-:W-:Y:S01]  /*85d0*/  ISETP.GT.AND P5, PT, R2, RZ, P0 ;  /* 0x000000ff0200720c */ /* 0x000fe200007a4270 */
[-C--:B-1----:R-:W-:Y:S01]  /*85e0*/  FMUL R3, R42, R23.reuse ;  /* 0x000000172a037220 */ /* 0x082fe20000400000 */
[----:B------:R-:W-:Y:S01]  /*85f0*/  @P3 STG.E desc[UR50][R4.64+0x84], R41 ;  /* 0x0000842904003986 */ /* 0x000fe2000c101932 */
[----:B------:R-:W-:Y:S01]  /*8600*/  ISETP.GT.AND P3, PT, R2, RZ, P2 ;  /* 0x000000ff0200720c */ /* 0x000fe20001764270 */
[----:B------:R-:W-:Y:S01]  /*8610*/  FMUL R75, R75, R23 ;  /* 0x000000174b4b7220 */ /* 0x000fe20000400000 */
[----:B------:R-:W-:Y:S01]  /*8620*/  F2FP.TF32.F32.PACK_B R43, R43 ;  /* 0x0000002bff2b723e */ /* 0x000fe200024050ff */
[----:B------:R-:W-:Y:S01]  /*8630*/  FMUL R77, R77, R23 ;  /* 0x000000174d4d7220 */ /* 0x000fe20000400000 */
[----:B------:R-:W-:Y:S01]  /*8640*/  F2FP.TF32.F32.PACK_B R3, R3 ;  /* 0x00000003ff03723e */ /* 0x000fe200024050ff */
[----:B------:R-:W-:Y:S01]  /*8650*/  FMUL R79, R79, R23 ;  /* 0x000000174f4f7220 */ /* 0x000fe20000400000 */
[----:B------:R-:W-:Y:S01]  /*8660*/  F2FP.TF32.F32.PACK_B R9, R9 ;  /* 0x00000009ff09723e */ /* 0x000fe200024050ff */
[----:B0-----:R-:W-:Y:S01]  /*8670*/  FMUL R11, R48, R23 ;  /* 0x00000017300b7220 */ /* 0x001fe20000400000 */
[----:B------:R-:W-:Y:S01]  /*8680*/  F2FP.TF32.F32.PACK_B R45, R45 ;  /* 0x0000002dff2d723e */ /* 0x000fe200024050ff */
[----:B------:R0:W-:Y:S01]  /*8690*/  @P1 STG.E desc[UR50][R6.64+0x80], R3 ;  /* 0x0000800306001986 */ /* 0x0001e2000c101932 */
[----:B------:R-:W-:Y:S01]  /*86a0*/  ISETP.GT.AND P1, PT, R0, 0x30, PT ;  /* 0x000000300000780c */ /* 0x000fe20003f24270 */
[-C--:B------:R-:W-:Y:S01]  /*86b0*/  FMUL R81, R81, R23.reuse ;  /* 0x0000001751517220 */ /* 0x080fe20000400000 */
[C---:B------:R-:W-:Y:S01]  /*86c0*/  ISETP.GT.AND P0, PT, R2.reuse, 0x8, P0 ;  /* 0x000000080200780c */ /* 0x040fe20000704270 */
[----:B------:R-:W-:Y:S01]  /*86d0*/  @P4 STG.E desc[UR50][R6.64+0x84], R43 ;  /* 0x0000842b06004986 */ /* 0x000fe2000c101932 */
[----:B------:R-:W-:Y:S01]  /*86e0*/  ISETP.GT.AND P4, PT, R2, 0x8, P2 ;  /* 0x000000080200780c */ /* 0x000fe20001784270 */
[-C--:B------:R-:W-:Y:S01]  /*86f0*/  FMUL R83, R83, R23.reuse ;  /* 0x0000001753537220 */ /* 0x080fe20000400000 */
[----:B------:R-:W-:Y:S01]  /*8700*/  ISETP.GT.AND P2, PT, R0, 0x31, PT ;  /* 0x000000310000780c */ /* 0x000fe20003f44270 */
[----:B------:R1:W-:Y:S01]  /*8710*/  @P5 STG.E desc[UR50][R4.64+0xa0], R9 ;  /* 0x0000a00904005986 */ /* 0x0003e2000c101932 */
[----:B------:R-:W-:Y:S01]  /*8720*/  ISETP.GT.AND P5, PT, R2, RZ, P1 ;  /* 0x000000ff0200720c */ /* 0x000fe20000fa4270 */
[----:B------:R-:W-:Y:S01]  /*8730*/  FMUL R85, R85, R23 ;  /* 0x0000001755557220 */ /* 0x000fe20000400000 */
[----:B------:R-:W-:Y:S01]  /*8740*/  F2FP.TF32.F32.PACK_B R47, R47 ;  /* 0x0000002fff2f723e */ /* 0x000fe200024050ff */
[-C--:B0-----:R-:W-:Y:S01]  /*8750*/  FMUL R3, R46, R23.reuse ;  /* 0x000000172e037220 */ /* 0x081fe20000400000 */
        /* <DEDUP_REMOVED lines=8> */
[-C--:B-1----:R-:W-:Y:S01]  /*87e0*/  FMUL R9, R52, R23.reuse ;  /* 0x0000001734097220 */ /* 0x082fe20000400000 */
[----:B------:R-:W-:Y:S01]  /*87f0*/  ISETP.GT.AND P1, PT, R2, 0x8, P1 ;  /* 0x000000080200780c */ /* 0x000fe20000f24270 */
[----:B------:R0:W-:Y:S01]  /*8800*/  @P0 STG.E desc[UR50][R6.64+0xa0], R3 ;  /* 0x0000a00306000986 */ /* 0x0001e2000c101932 */
[----:B------:R-:W-:Y:S01]  /*8810*/  ISETP.GT.AND P0, PT, R0, 0x38, PT ;  /* 0x000000380000780c */ /* 0x000fe20003f04270 */
[----:B------:R-:W-:Y:S01]  /*8820*/  FMUL R93, R93, R23 ;  /* 0x000000175d5d7220 */ /* 0x000fe20000400000 */
[----:B------:R-:W-:Y:S01]  /*8830*/  F2FP.TF32.F32.PACK_B R51, R51 ;  /* 0x00000033ff33723e */ /* 0x000fe200024050ff */
        /* <DEDUP_REMOVED lines=10> */
[C---:B------:R-:W-:Y:S01]  /*88e0*/  ISETP.GT.AND P3, PT, R2.reuse, RZ, P2 ;  /* 0x000000ff0200720c */ /* 0x040fe20001764270 */
[----:B------:R-:W-:Y:S01]  /*88f0*/  FMUL R99, R99, R23 ;  /* 0x0000001763637220 */ /* 0x000fe20000400000 */
[----:B------:R-:W-:Y:S01]  /*8900*/  F2FP.TF32.F32.PACK_B R53, R53 ;  /* 0x00000035ff35723e */ /* 0x000fe200024050ff */
[----:B------:R-:W-:Y:S01]  /*8910*/  FMUL R101, R101, R23 ;  /* 0x0000001765657220 */ /* 0x000fe20000400000 */
[----:B------:R-:W-:Y:S01]  /*8920*/  F2FP.TF32.F32.PACK_B R3, R3 ;  /* 0x00000003ff03723e */ /* 0x000fe200024050ff */
[-C--:B------:R-:W-:Y:S01]  /*8930*/  FMUL R103, R103, R23.reuse ;  /* 0x0000001767677220 */ /* 0x080fe20000400000 */
[----:B------:R-:W-:Y:S01]  /*8940*/  ISETP.GT.AND P0, PT, R2, 0x8, P0 ;  /* 0x000000080200780c */ /* 0x000fe20000704270 */
[----:B-1----:R-:W-:Y:S01]  /*8950*/  FMUL R11, R56, R23 ;  /* 0x00000017380b7220 */ /* 0x002fe20000400000 */
[----:B------:R-:W-:Y:S01]  /*8960*/  F2FP.TF32.F32.PACK_B R55, R55 ;  /* 0x00000037ff37723e */ /* 0x000fe200024050ff */
        /* <DEDUP_REMOVED lines=15> */
[-C--:B------:R-:W-:Y:S01]  /*8a60*/  FMUL R111, R111, R23.reuse ;  /* 0x000000176f6f7220 */ /* 0x080fe20000400000 */
[----:B------:R-:W-:Y:S01]  /*8a70*/  ISETP.GT.AND P1, PT, R2, 0x8, P1 ;  /* 0x000000080200780c */ /* 0x000fe20000f24270 */
[----:B------:R-:W-:Y:S01]  /*8a80*/  FMUL R113, R113, R23 ;  /* 0x0000001771717220 */ /* 0x000fe20000400000 */
[----:B------:R-:W-:Y:S01]  /*8a90*/  F2FP.TF32.F32.PACK_B R3, R3 ;  /* 0x00000003ff03723e */ /* 0x000fe200024050ff */
[-C--:B------:R-:W-:Y:S01]  /*8aa0*/  FMUL R115, R115, R23.reuse ;  /* 0x0000001773737220 */ /* 0x080fe20000400000 */
[----:B-1----:R-:W-:Y:S01]  /*8ab0*/  FMUL R9, R60, R23 ;  /* 0x000000173c097220 */ /* 0x002fe20000400000 */
[----:B------:R-:W-:Y:S01]  /*8ac0*/  F2FP.TF32.F32.PACK_B R59, R59 ;  /* 0x0000003bff3b723e */ /* 0x000fe200024050ff */
[-C--:B------:R-:W-:Y:S01]  /*8ad0*/  FMUL R117, R117, R23.reuse ;  /* 0x0000001775757220 */ /* 0x080fe20000400000 */
        /* <DEDUP_REMOVED lines=62> */
[----:B------:R-:W-:-:S02]  /*8ec0*/  ISETP.GT.AND P0, PT, R2, 0x8, P0 ;  /* 0x000000080200780c */ /* 0x000fc40000704270 */
[----:B------:R-:W-:Y:S01]  /*8ed0*/  F2FP.TF32.F32.PACK_B R3, R3 ;  /* 0x00000003ff03723e */ /* 0x000fe200024050ff */
[----:B-1----:R-:W-:Y:S01]  /*8ee0*/  FMUL R11, R72, R23 ;  /* 0x00000017480b7220 */ /* 0x002fe20000400000 */
[----:B------:R-:W-:-:S03]  /*8ef0*/  F2FP.TF32.F32.PACK_B R71, R71 ;  /* 0x00000047ff47723e */ /* 0x000fc600024050ff */
[----:B------:R0:W-:Y:S01]  /*8f00*/  @P1 STG.E desc[UR50][R6.64+0x140], R3 ;  /* 0x0001400306001986 */ /* 0x0001e2000c101932 */
[----:B------:R-:W-:Y:S02]  /*8f10*/  ISETP.GT.AND P1, PT, R0, 0x60, PT ;  /* 0x000000600000780c */ /* 0x000fe40003f24270 */
[----:B------:R-:W-:Y:S01]  /*8f20*/  F2FP.TF32.F32.PACK_B R11, R11 ;  /* 0x0000000bff0b723e */ /* 0x000fe200024050ff */
[----:B------:R-:W-:Y:S01]  /*8f30*/  @P4 STG.E desc[UR50][R6.64+0x144], R67 ;  /* 0x0001444306004986 */ /* 0x000fe2000c101932 */
[----:B------:R-:W-:Y:S02]  /*8f40*/  ISETP.GT.AND P4, PT, R2, 0x8, P2 ;  /* 0x000000080200780c */ /* 0x000fe40001784270 */
[----:B------:R-:W-:Y:S01]  /*8f50*/  ISETP.GT.AND P2, PT, R0, 0x61, PT ;  /* 0x000000610000780c */ /* 0x000fe20003f44270 */
[----:B------:R1:W-:Y:S01]  /*8f60*/  @P5 STG.E desc[UR50][R4.64+0x160], R9 ;  /* 0x0001600904005986 */ /* 0x0003e2000c101932 */
[----:B------:R-:W-:Y:S02]  /*8f70*/  ISETP.GT.AND P5, PT, R2, RZ, P1 ;  /* 0x000000ff0200720c */ /* 0x000fe40000fa4270 */
[----:B------:R-:W-:Y:S01]  /*8f80*/  F2FP.TF32.F32.PACK_B R73, R73 ;  /* 0x00000049ff49723e */ /* 0x000fe200024050ff */
[----:B0-----:R-:W-:Y:S01]  /*8f90*/  FMUL R3, R70, R23 ;  /* 0x0000001746037220 */ /* 0x001fe20000400000 */
[----:B------:R-:W-:Y:S01]  /*8fa0*/  @P3 STG.E desc[UR50][R4.64+0x164], R69 ;  /* 0x0001644504003986 */ /* 0x000fe2000c101932 */
[----:B------:R-:W-:-:S02]  /*8fb0*/  ISETP.GT.AND P3, PT, R2, RZ, P2 ;  /* 0x000000ff0200720c */ /* 0x000fc40001764270 */
[----:B------:R-:W-:Y:S02]  /*8fc0*/  ISETP.GT.AND P1, PT, R2, 0x8, P1 ;  /* 0x000000080200780c */ /* 0x000fe40000f24270 */
        /* <DEDUP_REMOVED lines=252> */
[----:B------:R-:W-:Y:S01]  /*9f90*/  @P3 STG.E desc[UR50][R4.64+0x364], R133 ;  /* 0x0003648504003986 */ /* 0x000fe2000c101932 */
[----:B0-----:R-:W-:Y:S01]  /*9fa0*/  FMUL R3, R134, R23 ;  /* 0x0000001786037220 */ /* 0x001fe20000400000 */
[----:B------:R-:W-:-:S02]  /*9fb0*/  ISETP.GT.AND P3, PT, R2, RZ, P2 ;  /* 0x000000ff0200720c */ /* 0x000fc40001764270 */
[----:B------:R-:W-:Y:S02]  /*9fc0*/  ISETP.GT.AND P1, PT, R2, 0x8, P1 ;  /* 0x000000080200780c */ /* 0x000fe40000f24270 */
[----:B------:R-:W-:Y:S01]  /*9fd0*/  F2FP.TF32.F32.PACK_B R3, R3 ;  /* 0x00000003ff03723e */ /* 0x000fe200024050ff */
[----:B-1----:R-:W-:Y:S01]  /*9fe0*/  FMUL R9, R140, R23 ;  /* 0x000000178c097220 */ /* 0x002fe20000400000 */
[----:B------:R-:W-:-:S03]  /*9ff0*/  F2FP.TF32.F32.PACK_B R139, R139 ;  /* 0x0000008bff8b723e */ /* 0x000fc600024050ff */
[----:B------:R0:W-:Y:S01]  /*a000*/  @P0 STG.E desc[UR50][R6.64+0x360], R3 ;  /* 0x0003600306000986 */ /* 0x0001e2000c101932 */
[----:B------:R-:W-:Y:S02]  /*a010*/  F2FP.TF32.F32.PACK_B R141, R141 ;  /* 0x0000008dff8d723e */ /* 0x000fe400024050ff */
[----:B------:R-:W-:Y:S01]  /*a020*/  F2FP.TF32.F32.PACK_B R9, R9 ;  /* 0x00000009ff09723e */ /* 0x000fe200024050ff */
[----:B------:R-:W-:Y:S01]  /*a030*/  @P4 STG.E desc[UR50][R6.64+0x364], R135 ;  /* 0x0003648706004986 */ /* 0x000fe2000c101932 */
[C---:B------:R-:W-:Y:S02]  /*a040*/  ISETP.GT.AND P4, PT, R0.reuse, 0xe8, PT ;  /* 0x000000e80000780c */ /* 0x040fe40003f84270 */
[----:B------:R-:W-:Y:S01]  /*a050*/  F2FP.TF32.F32.PACK_B R143, R143 ;  /* 0x0000008fff8f723e */ /* 0x000fe200024050ff */
[----:B------:R1:W-:Y:S01]  /*a060*/  @P5 STG.E desc[UR50][R4.64+0x380], R11 ;  /* 0x0003800b04005986 */ /* 0x0003e2000c101932 */
[----:B------:R-:W-:Y:S02]  /*a070*/  ISETP.GT.AND P5, PT, R0, 0xe9, PT ;  /* 0x000000e90000780c */ /* 0x000fe40003fa4270 */
[----:B------:R-:W-:Y:S01]  /*a080*/  F2FP.TF32.F32.PACK_B R145, R145 ;  /* 0x00000091ff91723e */ /* 0x000fe200024050ff */
[----:B------:R-:W-:Y:S01]  /*a090*/  @P3 STG.E desc[UR50][R4.64+0x384], R137 ;  /* 0x0003848904003986 */ /* 0x000fe2000c101932 */
[----:B------:R-:W-:Y:S01]  /*a0a0*/  ISETP.GT.AND P3, PT, R2, 0x8, P2 ;  /* 0x000000080200780c */ /* 0x000fe20001764270 */
[----:B0-----:R-:W-:Y:S01]  /*a0b0*/  FMUL R3, R138, R23 ;  /* 0x000000178a037220 */ /* 0x001fe20000400000 */
[----:B------:R-:W-:-:S02]  /*a0c0*/  ISETP.GT.AND P2, PT, R2, RZ, P4 ;  /* 0x000000ff0200720c */ /* 0x000fc40002744270 */
[C---:B------:R-:W-:Y:S02]  /*a0d0*/  ISETP.GT.AND P0, PT, R2.reuse, RZ, P5 ;  /* 0x000000ff0200720c */ /* 0x040fe40002f04270 */
[----:B------:R-:W-:Y:S01]  /*a0e0*/  ISETP.GT.AND P4, PT, R2, 0x8, P4 ;  /* 0x000000080200780c */ /* 0x000fe20002784270 */
[----:B-1----:R-:W-:Y:S01]  /*a0f0*/  FMUL R11, R142, R23 ;  /* 0x000000178e0b7220 */ /* 0x002fe20000400000 */
[----:B------:R-:W-:Y:S02]  /*a100*/  ISETP.GT.AND P5, PT, R2, 0x8, P5 ;  /* 0x000000080200780c */ /* 0x000fe40002fa4270 */
[----:B------:R-:W-:Y:S02]  /*a110*/  F2FP.TF32.F32.PACK_B R3, R3 ;  /* 0x00000003ff03723e */ /* 0x000fe400024050ff */
[----:B------:R-:W-:Y:S02]  /*a120*/  F2FP.TF32.F32.PACK_B R11, R11 ;  /* 0x0000000bff0b723e */ /* 0x000fe400024050ff */
[----:B------:R-:W-:Y:S01]  /*a130*/  F2FP.TF32.F32.PACK_B R147, R147 ;  /* 0x00000093ff93723e */ /* 0x000fe200024050ff */
[----:B------:R0:W-:Y:S01]  /*a140*/  @P1 STG.E desc[UR50][R6.64+0x380], R3 ;  /* 0x0003800306001986 */ /* 0x0001e2000c101932 */
[----:B------:R-:W-:-:S02]  /*a150*/  ISETP.GT.AND P1, PT, R0, 0xf8, PT ;  /* 0x000000f80000780c */ /* 0x000fc40003f24270 */
        /* <DEDUP_REMOVED lines=8> */
[----:B0-----:R-:W-:Y:S01]  /*a1e0*/  FMUL R3, R144, R23 ;  /* 0x0000001790037220 */ /* 0x001fe20000400000 */
[----:B------:R-:W-:-:S02]  /*a1f0*/  ISETP.GT.AND P0, PT, R0, 0xf9, PT ;  /* 0x000000f90000780c */ /* 0x000fc40003f04270 */
[----:B------:R0:W-:Y:S01]  /*a200*/  @P4 STG.E desc[UR50][R6.64+0x3a0], R11 ;  /* 0x0003a00b06004986 */ /* 0x0001e2000c101932 */
[C---:B------:R-:W-:Y:S02]  /*a210*/  ISETP.GT.AND P4, PT, R2.reuse, RZ, P2 ;  /* 0x000000ff0200720c */ /* 0x040fe40001784270 */
[----:B------:R-:W-:Y:S01]  /*a220*/  F2FP.TF32.F32.PACK_B R3, R3 ;  /* 0x00000003ff03723e */ /* 0x000fe200024050ff */
[----:B------:R-:W-:Y:S01]  /*a230*/  @P5 STG.E desc[UR50][R6.64+0x3a4], R143 ;  /* 0x0003a48f06005986 */ /* 0x000fe2000c101932 */
[----:B------:R-:W-:Y:S01]  /*a240*/  ISETP.GT.AND P5, PT, R2, RZ, P3 ;  /* 0x000000ff0200720c */ /* 0x000fe20001fa4270 */
[----:B-1----:R-:W-:Y:S01]  /*a250*/  FMUL R9, R146, R23 ;  /* 0x0000001792097220 */ /* 0x002fe20000400000 */
[C---:B------:R-:W-:Y:S02]  /*a260*/  ISETP.GT.AND P3, PT, R2.reuse, 0x8, P3 ;  /* 0x000000080200780c */ /* 0x040fe40001f64270 */
[----:B------:R-:W-:Y:S02]  /*a270*/  ISETP.GT.AND P2, PT, R2, 0x8, P2 ;  /* 0x000000080200780c */ /* 0x000fe40001744270 */
[----:B------:R-:W-:Y:S01]  /*a280*/  F2FP.TF32.F32.PACK_B R9, R9 ;  /* 0x00000009ff09723e */ /* 0x000fe200024050ff */
[----:B0-----:R-:W-:-:S05]  /*a290*/  FMUL R11, R150, R23 ;  /* 0x00000017960b7220 */ /* 0x001fca0000400000 */
[----:B------:R-:W-:Y:S01]  /*a2a0*/  F2FP.TF32.F32.PACK_B R11, R11 ;  /* 0x0000000bff0b723e */ /* 0x000fe200024050ff */
[----:B------:R0:W-:Y:S01]  /*a2b0*/  @P5 STG.E desc[UR50][R4.64+0x3c0], R3 ;  /* 0x0003c00304005986 */ /* 0x0001e2000c101932 */
[C---:B------:R-:W-:Y:S02]  /*a2c0*/  ISETP.GT.AND P5, PT, R2.reuse, RZ, P1 ;  /* 0x000000ff0200720c */ /* 0x040fe40000fa4270 */
[C---:B------:R-:W-:Y:S01]  /*a2d0*/  ISETP.GT.AND P1, PT, R2.reuse, 0x8, P1 ;  /* 0x000000080200780c */ /* 0x040fe20000f24270 */
[----:B------:R-:W-:Y:S01]  /*a2e0*/  @P4 STG.E desc[UR50][R4.64+0x3c4], R145 ;  /* 0x0003c49104004986 */ /* 0x000fe2000c101932 */
[C---:B------:R-:W-:Y:S02]  /*a2f0*/  ISETP.GT.AND P4, PT, R2.reuse, RZ, P0 ;  /* 0x000000ff0200720c */ /* 0x040fe40000784270 */
[----:B------:R-:W-:Y:S01]  /*a300*/  ISETP.GT.AND P0, PT, R2, 0x8, P0 ;  /* 0x000000080200780c */ /* 0x000fe20000704270 */
[----:B------:R-:W-:Y:S02]  /*a310*/  @P3 IMAD.MOV.U32 R2, RZ, RZ, R6 ;  /* 0x000000ffff023224 */ /* 0x000fe400078e0006 */
[----:B0-----:R-:W-:-:S05]  /*a320*/  @P3 IMAD.MOV.U32 R3, RZ, RZ, R7 ;  /* 0x000000ffff033224 */ /* 0x001fca00078e0007 */
[----:B------:R0:W-:Y:S02]  /*a330*/  @P3 STG.E desc[UR50][R2.64+0x3c0], R9 ;  /* 0x0003c00902003986 */ /* 0x0001e4000c101932 */
[----:B0-----:R-:W-:Y:S02]  /*a340*/  @P2 IMAD.MOV.U32 R2, RZ, RZ, R6 ;  /* 0x000000ffff022224 */ /* 0x001fe400078e0006 */
[----:B------:R-:W-:-:S05]  /*a350*/  @P2 IMAD.MOV.U32 R3, RZ, RZ, R7 ;  /* 0x000000ffff032224 */ /* 0x000fca00078e0007 */
[----:B------:R0:W-:Y:S02]  /*a360*/  @P2 STG.E desc[UR50][R2.64+0x3c4], R147 ;  /* 0x0003c49302002986 */ /* 0x0001e4000c101932 */
[----:B0-----:R-:W-:Y:S02]  /*a370*/  @P5 IMAD.MOV.U32 R2, RZ, RZ, R4 ;  /* 0x000000ffff025224 */ /* 0x001fe400078e0004 */
[----:B------:R-:W-:-:S05]  /*a380*/  @P5 IMAD.MOV.U32 R3, RZ, RZ, R5 ;  /* 0x000000ffff035224 */ /* 0x000fca00078e0005 */
[----:B------:R0:W-:Y:S04]  /*a390*/  @P5 STG.E desc[UR50][R2.64+0x3e0], R13 ;  /* 0x0003e00d02005986 */ /* 0x0001e8000c101932 */
[----:B------:R1:W-:Y:S01]  /*a3a0*/  @P4 STG.E desc[UR50][R4.64+0x3e4], R149 ;  /* 0x0003e49504004986 */ /* 0x0003e2000c101932 */
[----:B0-----:R-:W-:Y:S02]  /*a3b0*/  @P1 IMAD.MOV.U32 R2, RZ, RZ, R6 ;  /* 0x000000ffff021224 */ /* 0x001fe400078e0006 */
[----:B------:R-:W-:-:S05]  /*a3c0*/  @P1 IMAD.MOV.U32 R3, RZ, RZ, R7 ;  /* 0x000000ffff031224 */ /* 0x000fca00078e0007 */
[----:B------:R1:W-:Y:S04]  /*a3d0*/  @P1 STG.E desc[UR50][R2.64+0x3e0], R11 ;  /* 0x0003e00b02001986 */ /* 0x0003e8000c101932 */
[----:B------:R1:W-:Y:S02]  /*a3e0*/  @P0 STG.E desc[UR50][R6.64+0x3e4], R151 ;  /* 0x0003e49706000986 */ /* 0x0003e4000c101932 */
.L_x_289:
[----:B------:R-:W-:Y:S05]  /*a3f0*/  BSYNC B0 ;  /* 0x0000000000007941 */ /* 0x000fea0003800000 */
.L_x_35:
[----:B-1----:R-:W-:Y:S01]  /*a400*/  IMAD.U32 R2, RZ, RZ, UR38 ;  /* 0x00000026ff027e24 */ /* 0x002fe2000f8e00ff */
[----:B------:R-:W-:Y:S01]  /*a410*/  ULDC.64 UR4, c[0x0][0x650] ;  /* 0x0001940000047ab9 */ /* 0x000fe20000000a00 */
[----:B------:R-:W-:Y:S01]  /*a420*/  IMAD.U32 R0, RZ, RZ, UR41 ;  /* 0x00000029ff007e24 */ /* 0x000fe2000f8e00ff */
[----:B------:R1:W-:Y:S01]  /*a430*/  SYNCS.ARRIVE.TRANS64.A1T0 RZ, [R159+UR47], RZ ;  /* 0x000000ff9fff79a7 */ /* 0x0003e2000810002f */
[----:B0-----:R-:W-:Y:S01]  /*a440*/  IMAD.U32 R3, RZ, RZ, UR39 ;  /* 0x00000027ff037e24 */ /* 0x001fe2000f8e00ff */
[C---:B------:R-:W-:Y:S01]  /*a450*/  LEA R16, P0, R2.reuse, R16, 0x1 ;  /* 0x0000001002107211 */ /* 0x040fe200078008ff */
[----:B-----5:R-:W-:Y:S02]  /*a460*/  IMAD.MOV.U32 R18, RZ, RZ, -0x1 ;  /* 0xffffffffff127424 */ /* 0x020fe400078e00ff */
[----:B------:R-:W-:Y:S01]  /*a470*/  IMAD.MOV.U32 R19, RZ, RZ, -0x1 ;  /* 0xffffffffff137424 */ /* 0x000fe200078e00ff */
[----:B------:R-:W-:Y:S01]  /*a480*/  LEA.HI.X R17, R2, R17, R0, 0x1, P0 ;  /* 0x0000001102117211 */ /* 0x000fe200000f0c00 */
[----:B------:R-:W-:Y:S01]  /*a490*/  IMAD.MOV.U32 R2, RZ, RZ, -0x1 ;  /* 0xffffffffff027424 */ /* 0x000fe200078e00ff */
[----:B------:R-:W-:-:S02]  /*a4a0*/  ISETP.GE.U32.AND P0, PT, R16, UR4, PT ;  /* 0x0000000410007c0c */ /* 0x000fc4000bf06070 */
[----:B------:R-:W-:Y:S02]  /*a4b0*/  PRMT R0, RZ, 0x7610, R0 ;  /* 0x00007610ff007816 */ /* 0x000fe40000000000 */
[----:B------:R-:W-:-:S13]  /*a4c0*/  ISETP.GE.U32.AND.EX P0, PT, R17, UR5, PT, P0 ;  /* 0x0000000511007c0c */ /* 0x000fda000bf06100 */
[----:B-1----:R-:W-:Y:S05]  /*a4d0*/  @P0 BRA `(.L_x_290) ;  /* 0x00000004008c0947 */ /* 0x002fea0003800000 */
[----:B------:R-:W0:Y:S01]  /*a4e0*/  S2UR UR7, SR_CTAID.X ;  /* 0x00000000000779c3 */ /* 0x000e220000002500 */
[----:B------:R-:W-:Y:S01]  /*a4f0*/  ULDC.64 UR4, c[0x0][0x628] ;  /* 0x00018a0000047ab9 */ /* 0x000fe20000000a00 */
[----:B------:R-:W-:Y:S01]  /*a500*/  ULDC UR6, c[0x0][0x150] ;  /* 0x0000540000067ab9 */ /* 0x000fe20000000800 */
[----:B------:R-:W-:Y:S01]  /*a510*/  ISETP.NE.U32.AND P0, PT, RZ, UR4, PT ;  /* 0x00000004ff007c0c */ /* 0x000fe2000bf05070 */
[----:B------:R-:W-:Y:S01]  /*a520*/  ULDC UR15, c[0x0][0x630] ;  /* 0x00018c00000f7ab9 */ /* 0x000fe20000000800 */
[C---:B------:R-:W-:Y:S01]  /*a530*/  R2UR UR16, R16.reuse ;  /* 0x00000000101072ca */ /* 0x040fe200000e0000 */
[----:B------:R-:W-:Y:S01]  /*a540*/  ULDC UR18, c[0x0][0x154] ;  /* 0x0000550000127ab9 */ /* 0x000fe20000000800 */
[----:B------:R-:W-:Y:S01]  /*a550*/  ISETP.NE.AND.EX P0, PT, RZ, UR5, PT, P0 ;  /* 0x00000005ff007c0c */ /* 0x000fe2000bf05300 */
[----:B------:R-:W1:Y:S01]  /*a560*/  S2UR UR19, SR_CTAID.Y ;  /* 0x00000000001379c3 */ /* 0x000e620000002600 */
[----:B------:R-:W-:Y:S02]  /*a570*/  R2UR UR17, R17 ;  /* 0x00000000111172ca */ /* 0x000fe400000e0000 */
[----:B------:R-:W-:-:S02]  /*a580*/  R2UR UR12, R16 ;  /* 0x00000000100c72ca */ /* 0x000fc400000e0000 */
[----:B------:R-:W-:Y:S02]  /*a590*/  R2UR UR13, R17 ;  /* 0x00000000110d72ca */ /* 0x000fe400000e0000 */
[----:B0-----:R-:W-:-:S05]  /*a5a0*/  I2FP.F32.U32 R0, UR7 ;  /* 0x0000000700007c45 */ /* 0x001fca0008201000 */
[----:B------:R-:W-:-:S04]  /*a5b0*/  FMUL R0, R0, UR6 ;  /* 0x0000000600007c20 */ /* 0x000fc80008400000 */
[----:B------:R0:W0:Y:S01]  /*a5c0*/  F2I.U32.TRUNC.NTZ R2, R0 ;  /* 0x0000000000027305 */ /* 0x000022000020f000 */
[----:B-1----:R-:W-:Y:S05]  /*a5d0*/  @!P0 BRA `(.L_x_291) ;  /* 0x0000000000308947 */ /* 0x002fea0003800000 */
        /* <DEDUP_REMOVED lines=12> */
.L_x_291:
[----:B------:R-:W-:Y:S01]  /*a6a0*/  USHF.R.U64 UR6, UR12, UR15, UR13 ;  /* 0x0000000f0c067299 */ /* 0x000fe2000800120d */
[----:B0-----:R-:W-:Y:S01]  /*a6b0*/  I2FP.F32.U32 R0, UR19 ;  /* 0x0000001300007c45 */ /* 0x001fe20008201000 */
[----:B------:R-:W-:Y:S01]  /*a6c0*/  USHF.R.U32.HI UR4, URZ, UR15, UR13 ;  /* 0x0000000f3f047299 */ /* 0x000fe2000801160d */
[----:B------:R-:W-:Y:S01]  /*a6d0*/  R2UR UR14, R2 ;  /* 0x00000000020e72ca */ /* 0x000fe200000e0000 */
[----:B------:R-:W-:Y:S02]  /*a6e0*/  UIADD3 UR9, UP0, URZ, -UR6, URZ ;  /* 0x800000063f097290 */ /* 0x000fe4000ff1e03f */
[----:B------:R-:W-:Y:S01]  /*a6f0*/  FMUL R0, R0, UR18 ;  /* 0x0000001200007c20 */ /* 0x000fe20008400000 */
[----:B------:R-:W-:Y:S01]  /*a700*/  ULDC.64 UR12, c[0x0][0x620] ;  /* 0x00018800000c7ab9 */ /* 0x000fe20000000a00 */
[----:B------:R-:W-:Y:S01]  /*a710*/  UIADD3.X UR4, URZ, ~UR4, URZ, UP0, !UPT ;  /* 0x800000043f047290 */ /* 0x000fe200087fe43f */
[----:B------:R-:W-:Y:S01]  /*a720*/  UMOV UR10, UR16 ;  /* 0x00000010000a7c82 */ /* 0x000fe20008000000 */
[----:B------:R-:W-:-:S02]  /*a730*/  UMOV UR11, UR17 ;  /* 0x00000011000b7c82 */ /* 0x000fc40008000000 */
[----:B------:R-:W0:Y:S01]  /*a740*/  F2I.U32.TRUNC.NTZ R0, R0 ;  /* 0x0000000000007305 */ /* 0x000e22000020f000 */
[----:B------:R-:W-:Y:S02]  /*a750*/  UIMAD UR4, UR4, UR12, URZ ;  /* 0x0000000c040472a4 */ /* 0x000fe4000f8e023f */
[----:B------:R-:W-:Y:S02]  /*a760*/  UIMAD.WIDE.U32 UR10, UR9, UR12, UR10 ;  /* 0x0000000c090a72a5 */ /* 0x000fe4000f8e000a */
[----:B------:R-:W-:Y:S01]  /*a770*/  UIMAD UR9, UR9, UR13, UR4 ;  /* 0x0000000d090972a4 */ /* 0x000fe2000f8e0204 */
[----:B------:R-:W-:Y:S01]  /*a780*/  ULDC UR22, c[0x0][0x658] ;  /* 0x0001960000167ab9 */ /* 0x000fe20000000800 */
[----:B------:R-:W-:Y:S02]  /*a790*/  UMOV UR12, 0xffffffff ;  /* 0xffffffff000c7882 */ /* 0x000fe40000000000 */
[----:B------:R-:W-:Y:S01]  /*a7a0*/  UIADD3 UR11, UR11, UR9, URZ ;  /* 0x000000090b0b7290 */ /* 0x000fe2000fffe03f */
[----:B------:R-:W-:Y:S01]  /*a7b0*/  ULDC UR13, c[0x0][0x618] ;  /* 0x00018600000d7ab9 */ /* 0x000fe20000000800 */
[----:B------:R-:W-:Y:S01]  /*a7c0*/  ULDC.64 UR4, c[0x0][0x640] ;  /* 0x0001900000047ab9 */ /* 0x000fe20000000a00 */
[----:B------:R-:W-:Y:S01]  /*a7d0*/  USHF.L.U32 UR18, UR12, UR22, URZ ;  /* 0x000000160c127299 */ /* 0x000fe2000800063f */
[----:B------:R-:W-:Y:S01]  /*a7e0*/  ISETP.NE.U32.AND P0, PT, RZ, UR4, PT ;  /* 0x00000004ff007c0c */ /* 0x000fe2000bf05070 */
[----:B------:R-:W-:Y:S01]  /*a7f0*/  USHF.R.U64 UR12, UR10, UR13, UR11 ;  /* 0x0000000d0a0c7299 */ /* 0x000fe2000800120b */
[----:B0-----:R-:W-:Y:S01]  /*a800*/  R2UR UR16, R0 ;  /* 0x00000000001072ca */ /* 0x001fe200000e0000 */
[----:B------:R-:W-:Y:S01]  /*a810*/  USHF.R.U32.HI UR10, URZ, UR13, UR11 ;  /* 0x0000000d3f0a7299 */ /* 0x000fe2000801160b */
[----:B------:R-:W-:Y:S01]  /*a820*/  ISETP.NE.AND.EX P0, PT, RZ, UR5, PT, P0 ;  /* 0x00000005ff007c0c */ /* 0x000fe2000bf05300 */
[----:B------:R-:W-:Y:S01]  /*a830*/  ULDC UR17, c[0x0][0x608] ;  /* 0x0001820000117ab9 */ /* 0x000fe20000000800 */
[----:B------:R-:W-:-:S02]  /*a840*/  ULOP3.LUT UR23, URZ, UR18, URZ, 0x33, !UPT ;  /* 0x000000123f177292 */ /* 0x000fc4000f8e333f */
[----:B------:R-:W-:Y:S02]  /*a850*/  USHF.R.U64 UR18, UR12, UR17, UR10 ;  /* 0x000000110c127299 */ /* 0x000fe4000800120a */
[----:B------:R-:W-:Y:S01]  /*a860*/  USHF.R.U32.HI UR10, URZ, UR17, UR10 ;  /* 0x000000113f0a7299 */ /* 0x000fe2000801160a */
[----:B------:R-:W-:Y:S01]  /*a870*/  UMOV UR20, 0x1 ;  /* 0x0000000100147882 */ /* 0x000fe20000000000 */
[----:B------:R-:W-:Y:S02]  /*a880*/  UIADD3 UR14, -UR14, URZ, URZ ;  /* 0x0000003f0e0e7290 */ /* 0x000fe4000fffe13f */
[----:B------:R-:W-:Y:S02]  /*a890*/  USHF.L.U32 UR13, UR20, UR22, URZ ;  /* 0x00000016140d7299 */ /* 0x000fe4000800063f */
[----:B------:R-:W-:Y:S01]  /*a8a0*/  USHF.R.U64 UR20, UR18, UR22, UR10 ;  /* 0x0000001612147299 */ /* 0x000fe2000800120a */
[----:B------:R-:W-:Y:S01]  /*a8b0*/  ULDC UR15, c[0x0][0x144] ;  /* 0x00005100000f7ab9 */ /* 0x000fe20000000800 */
[----:B------:R-:W-:Y:S01]  /*a8c0*/  ULDC UR8, c[0x0][0x600] ;  /* 0x0001800000087ab9 */ /* 0x000fe20000000800 */
[----:B------:R-:W-:-:S02]  /*a8d0*/  UIADD3 UR21, -UR16, URZ, URZ ;  /* 0x0000003f10157290 */ /* 0x000fc4000fffe13f */
[----:B------:R-:W-:Y:S02]  /*a8e0*/  USHF.R.U32.HI UR17, URZ, UR22, UR10 ;  /* 0x000000163f117299 */ /* 0x000fe4000801160a */
[----:B------:R-:W-:Y:S02]  /*a8f0*/  UIADD3 UR9, UR8, -0x1, URZ ;  /* 0xffffffff08097890 */ /* 0x000fe4000fffe03f */
[----:B------:R-:W-:Y:S01]  /*a900*/  UIMAD UR22, UR15, UR14, UR7 ;  /* 0x0000000e0f1672a4 */ /* 0x000fe2000f8e0207 */
[----:B------:R-:W-:Y:S01]  /*a910*/  ULDC UR26, c[0x0][0x148] ;  /* 0x00005200001a7ab9 */ /* 0x000fe20000000800 */
[----:B------:R-:W-:Y:S01]  /*a920*/  ULDC UR24, c[0x0][0x648] ;  /* 0x0001920000187ab9 */ /* 0x000fe20000000800 */
[----:B------:R-:W-:Y:S01]  /*a930*/  ULDC UR25, c[0x0][0x638] ;  /* 0x00018e0000197ab9 */ /* 0x000fe20000000800 */
        /* <DEDUP_REMOVED lines=12> */
.L_x_292:
[----:B------:R-:W-:Y:S01]  /*aa00*/  UISETP.NE.AND UP0, UPT, UR40, URZ, UPT ;  /* 0x0000003f2800728c */ /* 0x000fe2000bf05270 */
[----:B------:R-:W-:Y:S01]  /*aa10*/  IMAD.MOV.U32 R0, RZ, RZ, 0x1 ;  /* 0x00000001ff007424 */ /* 0x000fe200078e00ff */
[----:B------:R-:W-:Y:S01]  /*aa20*/  USHF.R.U64 UR4, UR16, UR24, UR17 ;  /* 0x0000001810047299 */ /* 0x000fe20008001211 */
[----:B------:R-:W-:Y:S01]  /*aa30*/  IMAD.U32 R19, RZ, RZ, UR6 ;  /* 0x00000006ff137e24 */ /* 0x000fe2000f8e00ff */
[----:B------:R-:W-:Y:S02]  /*aa40*/  ULOP3.LUT UR18, UR18, UR23, URZ, 0xc0, !UPT ;  /* 0x0000001712127292 */ /* 0x000fe4000f8ec03f */
[----:B------:R-:W-:Y:S02]  /*aa50*/  UIADD3 UR5, -UR4, URZ, URZ ;  /* 0x0000003f04057290 */ /* 0x000fe4000fffe13f */
[----:B------:R-:W-:Y:S02]  /*aa60*/  ULOP3.LUT UR9, UR12, UR9, URZ, 0xc0, !UPT ;  /* 0x000000090c097292 */ /* 0x000fe4000f8ec03f */
[----:B------:R-:W-:-:S02]  /*aa70*/  UIMAD UR4, UR13, UR4, UR18 ;  /* 0x000000040d0472a4 */ /* 0x000fc4000f8e0212 */
[----:B------:R-:W-:Y:S02]  /*aa80*/  @UP0 UIMAD UR22, UR26, UR21, UR19 ;  /* 0x000000151a1602a4 */ /* 0x000fe4000f8e0213 */
[----:B------:R-:W-:Y:S01]  /*aa90*/  UIMAD UR5, UR5, UR25, UR20 ;  /* 0x00000019050572a4 */ /* 0x000fe2000f8e0214 */
[----:B------:R-:W-:Y:S02]  /*aaa0*/  ULDC UR7, c[0x0][0x610] ;  /* 0x0001840000077ab9 */ /* 0x000fe40000000800 */
[----:B------:R-:W-:Y:S02]  /*aab0*/  UIMAD UR4, UR4, UR7, UR22 ;  /* 0x00000007040472a4 */ /* 0x000fe4000f8e0216 */
[----:B------:R-:W-:-:S04]  /*aac0*/  UIMAD UR5, UR5, UR8, UR9 ;  /* 0x00000008050572a4 */ /* 0x000fc8000f8e0209 */
[----:B------:R-:W-:Y:S02]  /*aad0*/  USEL UR7, UR5, UR4, !UP0 ;  /* 0x0000000405077287 */ /* 0x000fe4000c000000 */
[----:B------:R-:W-:-:S04]  /*aae0*/  USEL UR4, UR4, UR5, !UP0 ;  /* 0x0000000504047287 */ /* 0x000fc8000c000000 */
[----:B------:R-:W-:Y:S02]  /*aaf0*/  IMAD.U32 R2, RZ, RZ, UR7 ;  /* 0x00000007ff027e24 */ /* 0x000fe4000f8e00ff */
[----:B------:R-:W-:-:S07]  /*ab00*/  IMAD.U32 R18, RZ, RZ, UR4 ;  /* 0x00000004ff127e24 */ /* 0x000fce000f8e00ff */
.L_x_290:
[----:B------:R-:W-:Y:S02]  /*ab10*/  LOP3.LUT P0, RZ, R0, 0xff, RZ, 0xc0, !PT ;  /* 0x000000ff00ff7812 */ /* 0x000fe4000780c0ff */
[----:B------:R-:W-:-:S11]  /*ab20*/  LOP3.LUT R172, R172, 0x1, RZ, 0x3c, !PT ;  /* 0x00000001acac7812 */ /* 0x000fd600078e3cff */
[----:B------:R-:W-:Y:S05]  /*ab30*/  @P0 BRA `(.L_x_293) ;  /* 0xffffff6800f80947 */ /* 0x000fea000383ffff */
[----:B------:R-:W-:Y:S05]  /*ab40*/  EXIT ;  /* 0x000000000000794d */ /* 0x000fea0003800000 */
.L_x_16:
[----:B------:R-:W-:-:S08]  /*ab50*/  ISETP.NE.AND P0, PT, RZ, UR6, PT ;  /* 0x00000006ff007c0c */ /* 0x000fd0000bf05270 */
[----:B-----5:R-:W0:-:S00]  /*ab60*/  USETMAXREG.DEALLOC.CTAPOOL 0x28 ;  /* 0x00000028000079c8 */ /* 0x020e0000080e0500 */
[----:B------:R-:W-:Y:S05]  /*ab70*/  @P0 EXIT ;  /* 0x000000000000094d */ /* 0x000fea0003800000 */
[----:B0-----:R-:W-:Y:S01]  /*ab80*/  LOP3.LUT P0, RZ, R0, 0xff, RZ, 0xc0, !PT ;  /* 0x000000ff00ff7812 */ /* 0x001fe2000780c0ff */
[----:B------:R-:W-:Y:S02]  /*ab90*/  IMAD.MOV.U32 R8, RZ, RZ, 0x1 ;  /* 0x00000001ff087424 */ /* 0x000fe400078e00ff */
[----:B------:R-:W-:-:S10]  /*aba0*/  IMAD.MOV.U32 R0, RZ, RZ, RZ ;  /* 0x000000ffff007224 */ /* 0x000fd400078e00ff */
[----:B------:R-:W-:Y:S05]  /*abb0*/  @!P0 BRA `(.L_x_294) ;  /* 0x0000000c00648947 */ /* 0x000fea0003800000 */
[----:B------:R-:W0:Y:S01]  /*abc0*/  S2UR UR8, SR_CgaCtaId ;  /* 0x00000000000879c3 */ /* 0x000e220000008800 */
[----:B------:R-:W-:Y:S01]  /*abd0*/  LOP3.LUT P0, RZ, R3, 0x1f, RZ, 0xc0, !PT ;  /* 0x0000001f03ff7812 */ /* 0x000fe2000780c0ff */
[----:B------:R-:W-:Y:S01]  /*abe0*/  ULDC UR5, c[0x0][0x658] ;  /* 0x0001960000057ab9 */ /* 0x000fe20000000800 */
[----:B------:R-:W-:Y:S01]  /*abf0*/  UMOV UR6, 0xffffffff ;  /* 0xffffffff00067882 */ /* 0x000fe20000000000 */
[----:B------:R-:W-:Y:S01]  /*ac00*/  BSSY B0, `(.L_x_294) ;  /* 0x00000d4000007945 */ /* 0x000fe20003800000 */
[----:B------:R-:W-:Y:S01]  /*ac10*/  USHF.L.U32 UR6, UR6, UR5, URZ ;  /* 0x0000000506067299 */ /* 0x000fe2000800063f */
[C---:B------:R-:W-:Y:S01]  /*ac20*/  ISETP.NE.AND P3, PT, R4.reuse, RZ, PT ;  /* 0x000000ff0400720c */ /* 0x040fe20003f65270 */
[----:B------:R-:W-:Y:S01]  /*ac30*/  IMAD.MOV.U32 R10, RZ, RZ, 0x1 ;  /* 0x00000001ff0a7424 */ /* 0x000fe200078e00ff */
[----:B------:R-:W-:Y:S01]  /*ac40*/  ISETP.NE.OR P0, PT, R4, RZ, !P0 ;  /* 0x000000ff0400720c */ /* 0x000fe20004705670 */
[----:B------:R-:W-:Y:S01]  /*ac50*/  IMAD.MOV.U32 R8, RZ, RZ, 0x1 ;  /* 0x00000001ff087424 */ /* 0x000fe200078e00ff */
[----:B------:R-:W-:Y:S01]  /*ac60*/  ULDC UR4, c[0x0][0x600] ;  /* 0x0001800000047ab9 */ /* 0x000fe20000000800 */
[----:B------:R-:W-:Y:S01]  /*ac70*/  IMAD.MOV.U32 R0, RZ, RZ, RZ ;  /* 0x000000ffff007224 */ /* 0x000fe200078e00ff */
[----:B------:R-:W-:Y:S01]  /*ac80*/  UMOV UR7, 0x1 ;  /* 0x0000000100077882 */ /* 0x000fe20000000000 */
[----:B------:R-:W-:-:S02]  /*ac90*/  UIADD3 UR21, UR37, 0x1, URZ ;  /* 0x0000000125157890 */ /* 0x000fc4000fffe03f */
[----:B------:R-:W-:Y:S02]  /*aca0*/  ULOP3.LUT UR13, UR42, 0x2, URZ, 0xfc, !UPT ;  /* 0x000000022a0d7892 */ /* 0x000fe4000f8efc3f */
[----:B------:R-:W-:Y:S02]  /*acb0*/  UIADD3 UR4, UR4, -0x1, URZ ;  /* 0xffffffff04047890 */ /* 0x000fe4000fffe03f */
[----:B------:R-:W-:Y:S02]  /*acc0*/  USHF.L.U32 UR5, UR7, UR5, URZ ;  /* 0x0000000507057299 */ /* 0x000fe4000800063f */
[----:B------:R-:W-:Y:S01]  /*acd0*/  ULOP3.LUT UR6, URZ, UR6, URZ, 0x33, !UPT ;  /* 0x000000063f067292 */ /* 0x000fe2000f8e333f */
[----:B------:R-:W-:Y:S01]  /*ace0*/  ULDC.64 UR30, c[0x0][0x198] ;  /* 0x00006600001e7ab9 */ /* 0x000fe20000000a00 */
[----:B0-----:R-:W-:-:S10]  /*acf0*/  IMAD.U32 R9, RZ, RZ, UR8 ;  /* 0x00000008ff097e24 */ /* 0x001fd4000f8e00ff */
.L_x_306:
[----:B------:R-:W-:-:S03]  /*ad00*/  UMOV UR7, 0xffffffff ;  /* 0xffffffff00077882 */ /* 0x000fc60000000000 */
[----:B------:R-:W-:Y:S05]  /*ad10*/  BRA.DIV UR7, `(.L_x_295) ;  /* 0x0000001207247947 */ /* 0x000fea000b800000 */
[----:B------:R-:W-:-:S13]  /*ad20*/  ELECT P6, URZ, PT ;  /* 0x00000000003f782f */ /* 0x000fda00038c0000 */
.L_x_319:
[----:B------:R-:W0:Y:S01]  /*ad30*/  LDC R3, c[0x0][0x28c] ;  /* 0x0000a300ff037b82 */ /* 0x000e220000000800 */
[----:B------:R-:W-:Y:S01]  /*ad40*/  BSSY B1, `(.L_x_296) ;  /* 0x0000049000017945 */ /* 0x000fe20003800000 */
[----:B0-----:R-:W-:-:S13]  /*ad50*/  ISETP.LT.OR P6, PT, R3, 0x1, !P6 ;  /* 0x000000010300780c */ /* 0x001fda00077c1670 */
[----:B------:R-:W-:Y:S05]  /*ad60*/  @P6 BRA `(.L_x_297) ;  /* 0x0000000400186947 */ /* 0x000fea0003800000 */
[----:B------:R-:W-:Y:S02]  /*ad70*/  IMAD R9, R18, 0x2, R9 ;  /* 0x0000000212097824 */ /* 0x000fe400078e0209 */
[----:B------:R-:W-:Y:S02]  /*ad80*/  IMAD.SHL.U32 R6, R2, 0x100, RZ ;  /* 0x0000010002067824 */ /* 0x000fe400078e00ff */
[----:B------:R-:W-:Y:S02]  /*ad90*/  IMAD.MOV.U32 R13, RZ, RZ, RZ ;  /* 0x000000ffff0d7224 */ /* 0x000fe400078e00ff */
[----:B------:R-:W-:Y:S02]  /*ada0*/  IMAD.U32 R14, RZ, RZ, UR21 ;  /* 0x00000015ff0e7e24 */ /* 0x000fe4000f8e00ff */
[----:B------:R-:W-:Y:S02]  /*adb0*/  IMAD.MOV.U32 R2, RZ, RZ, R8 ;  /* 0x000000ffff027224 */ /* 0x000fe400078e0008 */
[----:B------:R-:W-:-:S02]  /*adc0*/  IMAD.MOV.U32 R4, RZ, RZ, R0 ;  /* 0x000000ffff047224 */ /* 0x000fc400078e0000 */
[----:B------:R-:W-:-:S07]  /*add0*/  IMAD.SHL.U32 R7, R9, 0x20, RZ ;  /* 0x0000002009077824 */ /* 0x000fce00078e00ff */
.L_x_301:
[----:B------:R-:W0:Y:S01]  /*ade0*/  S2UR UR7, SR_CgaCtaId ;  /* 0x00000000000779c3 */ /* 0x000e220000008800 */
[----:B------:R-:W-:Y:S02]  /*adf0*/  MOV R12, 0x400 ;  /* 0x00000400000c7802 */ /* 0x000fe40000000f00 */
[----:B------:R-:W-:-:S05]  /*ae00*/  SHF.L.U32 R3, R2, 0x1f, RZ ;  /* 0x0000001f02037819 */ /* 0x000fca00000006ff */
[----:B------:R-:W1:Y:S01]  /*ae10*/  @!P3 LDC R5, c[0x0][0x500] ;  /* 0x00014000ff05bb82 */ /* 0x000e620000000800 */
[----:B0-----:R-:W-:-:S05]  /*ae20*/  IMAD.U32 R9, RZ, RZ, UR7 ;  /* 0x00000007ff097e24 */ /* 0x001fca000f8e00ff */
[----:B------:R-:W-:-:S05]  /*ae30*/  LEA R11, R9, R12, 0x18 ;  /* 0x0000000c090b7211 */ /* 0x000fca00078ec0ff */
[----:B------:R-:W-:-:S04]  /*ae40*/  IMAD R12, R4, 0x8, R11 ;  /* 0x00000008040c7824 */ /* 0x000fc800078e020b */
[----:B------:R-:W0:Y:S02]  /*ae50*/  SYNCS.PHASECHK.TRANS64.TRYWAIT P1, [R12+URZ+0x20], R3 ;  /* 0x000020030c0075a7 */ /* 0x000e24000802017f */
[----:B01----:R-:W-:Y:S05]  /*ae60*/  @!P1 BRA `(.L_x_298) ;  /* 0x0000000c00f09947 */ /* 0x003fea0003800000 */
.L_x_320:
[----:B------:R-:W-:Y:S01]  /*ae70*/  UPRMT UR7, UR13, 0x9910, URZ ;  /* 0x000099100d077896 */ /* 0x000fe2000800003f */
[----:B------:R1:W-:Y:S03]  /*ae80*/  @!P3 SYNCS.ARRIVE.TRANS64 RZ, [R12+URZ], R5 ;  /* 0x000000050cffb9a7 */ /* 0x0003e6000800003f */
[----:B------:R-:W-:-:S06]  /*ae90*/  UISETP.NE.AND UP0, UPT, UR7, 0x2, UPT ;  /* 0x000000020700788c */ /* 0x000fcc000bf05270 */
[----:B------:R-:W-:-:S13]  /*aea0*/  PLOP3.LUT P1, PT, PT, PT, UP0, 0x80, 0x0 ;  /* 0x000000000000781c */ /* 0x000fda0003f2f008 */
[----:B-1----:R-:W-:Y:S05]  /*aeb0*/  @P1 BRA `(.L_x_299) ;  /* 0x0000000000041947 */ /* 0x002fea0003800000 */
[----:B------:R-:W-:Y:S01]  /*aec0*/  BPT.TRAP 0x1 ;  /* 0x000000040000795c */ /* 0x000fe20000300000 */
.L_x_299:
[----:B------:R-:W-:Y:S05]  /*aed0*/  @P0 BRA `(.L_x_300) ;  /* 0x0000000000040947 */ /* 0x000fea0003800000 */
[----:B------:R-:W-:Y:S01]  /*aee0*/  BPT.TRAP 0x1 ;  /* 0x000000040000795c */ /* 0x000fe20000300000 */
.L_x_300:
[----:B0-----:R-:W-:Y:S01]  /*aef0*/  IMAD R3, R4, 0x4, R9 ;  /* 0x0000000404037824 */ /* 0x001fe200078e0209 */
[----:B------:R-:W-:Y:S01]  /*af00*/  R2UR UR34, R13 ;  /* 0x000000000d2272ca */ /* 0x000fe200000e0000 */
[----:B------:R-:W-:Y:S01]  /*af10*/  VIADD R14, R14, 0xffffffff ;  /* 0xffffffff0e0e7836 */ /* 0x000fe20000000000 */
[----:B------:R-:W-:Y:S01]  /*af20*/  R2UR UR33, R12 ;  /* 0x000000000c2172ca */ /* 0x000fe200000e0000 */
[----:B------:R-:W-:Y:S01]  /*af30*/  IMAD.SHL.U32 R3, R3, 0x400, RZ ;  /* 0x0000040003037824 */ /* 0x000fe200078e00ff */
[----:B------:R-:W-:Y:S01]  /*af40*/  R2UR UR36, R19 ;  /* 0x00000000132472ca */ /* 0x000fe200000e0000 */
[----:B------:R-:W-:Y:S01]  /*af50*/  UIADD3 UR14, UP0, UR30, 0xf0, URZ ;  /* 0x000000f01e0e7890 */ /* 0x000fe2000ff1e03f */
[----:B------:R-:W-:Y:S01]  /*af60*/  R2UR UR35, R7 ;  /* 0x00000000072372ca */ /* 0x000fe200000e0000 */
[--C-:B------:R-:W-:Y:S01]  /*af70*/  IMAD R3, R3, 0x4, R11.reuse ;  /* 0x0000000403037824 */ /* 0x100fe200078e020b */
[----:B------:R-:W-:Y:S01]  /*af80*/  R2UR UR19, R6 ;  /* 0x00000000061372ca */ /* 0x000fe200000e0000 */
[----:B------:R-:W-:Y:S01]  /*af90*/  IMAD R11, R4, 0x10000, R11 ;  /* 0x00010000040b7824 */ /* 0x000fe200078e020b */
[----:B------:R-:W-:Y:S01]  /*afa0*/  UIADD3 UR44, UP1, UR30, 0x1f0, URZ ;  /* 0x000001f01e2c7890 */ /* 0x000fe2000ff3e03f */
[----:B------:R-:W-:Y:S01]  /*afb0*/  ISETP.GT.AND P2, PT, R14, 0x1, PT ;  /* 0x000000010e00780c */ /* 0x000fe20003f44270 */
[----:B------:R-:W-:Y:S01]  /*afc0*/  UIADD3.X UR15, URZ, UR31, URZ, UP0, !UPT ;  /* 0x0000001f3f0f7290 */ /* 0x000fe200087fe43f */
[----:B------:R-:W-:Y:S01]  /*afd0*/  R2UR UR24, R3 ;  /* 0x00000000031872ca */ /* 0x000fe200000e0000 */
[----:B------:R-:W-:Y:S01]  /*afe0*/  UIADD3 UR26, UR34, 0x20, URZ ;  /* 0x00000020221a7890 */ /* 0x000fe2000fffe03f */
[----:B------:R-:W-:Y:S01]  /*aff0*/  R2UR UR8, R11 ;  /* 0x000000000b0872ca */ /* 0x000fe200000e0000 */
[----:B------:R-:W-:Y:S01]  /*b000*/  UIADD3.X UR45, URZ, UR31, URZ, UP1, !UPT ;  /* 0x0000001f3f2d7290 */ /* 0x000fe20008ffe43f */
[----:B------:R-:W-:Y:S01]  /*b010*/  VIADD R4, R4, 0x1 ;  /* 0x0000000104047836 */ /* 0x000fe20000000000 */
[----:B------:R-:W-:Y:S01]  /*b020*/  UMOV UR7, 0x30000 ;  /* 0x0003000000077882 */ /* 0x000fe20000000000 */
[----:B------:R-:W-:Y:S01]  /*b030*/  UMOV UR22, 0x0 ;  /* 0x0000000000167882 */ /* 0x000fe20000000000 */
[----:B------:R-:W-:Y:S01]  /*b040*/  UMOV UR23, 0x10000000 ;  /* 0x1000000000177882 */ /* 0x000fe20000000000 */
[----:B------:R-:W-:Y:S01]  /*b050*/  UMOV UR25, UR33 ;  /* 0x0000002100197c82 */ /* 0x000fe20008000000 */
[----:B------:R-:W-:Y:S01]  /*b060*/  ISETP.NE.AND P1, PT, R4, 0x4, PT ;  /* 0x000000040400780c */ /* 0x000fe20003f25270 */
[----:B------:R-:W-:Y:S01]  /*b070*/  UMOV UR28, UR36 ;  /* 0x00000024001c7c82 */ /* 0x000fe20008000000 */
[----:B------:R-:W-:Y:S01]  /*b080*/  UMOV UR27, UR35 ;  /* 0x00000023001b7c82 */ /* 0x000fe20008000000 */
[----:B------:R-:W-:Y:S01]  /*b090*/  UMOV UR17, UR33 ;  /* 0x0000002100117c82 */ /* 0x000fe20008000000 */
[----:B------:R-:W-:Y:S01]  /*b0a0*/  UIADD3 UR32, UR24, 0x180, URZ ;  /* 0x0000018018207890 */ /* 0x000fe2000fffe03f */
[----:B------:R-:W-:Y:S01]  /*b0b0*/  SEL R3, RZ, 0x1, P1 ;  /* 0x00000001ff037807 */ /* 0x000fe20000800000 */
[----:B------:R-:W-:Y:S01]  /*b0c0*/  UIADD3 UR24, UR24, 0x2180, URZ ;  /* 0x0000218018187890 */ /* 0x000fe2000fffe03f */
[----:B------:R-:W-:Y:S01]  /*b0d0*/  VIADD R13, R13, 0x40 ;  /* 0x000000400d0d7836 */ /* 0x000fe20000000000 */
[----:B------:R-:W-:Y:S01]  /*b0e0*/  UIADD3 UR16, UR8, 0x10180, URZ ;  /* 0x0001018008107890 */ /* 0x000fe2000fffe03f */
[----:B------:R-:W-:Y:S01]  /*b0f0*/  LOP3.LUT R2, R2, R3, RZ, 0x3c, !PT ;  /* 0x0000000302027212 */ /* 0x000fe200078e3cff */
[----:B------:R-:W-:Y:S01]  /*b100*/  UIADD3 UR8, UR8, 0x18180, URZ ;  /* 0x0001818008087890 */ /* 0x000fe2000fffe03f */
[----:B------:R-:W-:Y:S01]  /*b110*/  SEL R4, R4, RZ, P1 ;  /* 0x000000ff04047207 */ /* 0x000fe20000800000 */
[----:B------:R-:W-:Y:S01]  /*b120*/  UMOV UR18, UR34 ;  /* 0x0000002200127c82 */ /* 0x000fe20008000000 */
[----:B------:R-:W-:Y:S01]  /*b130*/  UMOV UR20, UR36 ;  /* 0x0000002400147c82 */ /* 0x000fe20008000000 */
[----:B------:R0:W-:Y:S01]  /*b140*/  UTMALDG.3D.MULTICAST [UR32], [UR14], UR7, desc[UR22] ;  /* 0x000016200e0073b4 */ /* 0x0001e20008011807 */
[----:B------:R-:W-:Y:S01]  /*b150*/  UMOV UR9, UR33 ;  /* 0x0000002100097c82 */ /* 0x000fe20008000000 */
[----:B------:R-:W-:Y:S01]  /*b160*/  UMOV UR11, UR19 ;  /* 0x00000013000b7c82 */ /* 0x000fe20008000000 */
[----:B------:R-:W-:Y:S01]  /*b170*/  UMOV UR12, UR36 ;  /* 0x00000024000c7c82 */ /* 0x000fe20008000000 */
[----:B------:R-:W-:Y:S01]  /*b180*/  UMOV UR10, UR26 ;  /* 0x0000001a000a7c82 */ /* 0x000fe20008000000 */
[----:B------:R0:W-:Y:S01]  /*b190*/  UTMALDG.3D.MULTICAST [UR24], [UR14], UR7, desc[UR22] ;  /* 0x000016180e0073b4 */ /* 0x0001e20008011807 */
[----:B------:R0:W-:Y:S01]  /*b1a0*/  UTMALDG.3D [UR16], [UR44], desc[UR22] ;  /* 0x000016102c0075b4 */ /* 0x0001e20008011000 */
[----:B------:R0:W-:Y:S02]  /*b1b0*/  UTMALDG.3D [UR8], [UR44], desc[UR22] ;  /* 0x000016082c0075b4 */ /* 0x0001e40008011000 */
[----:B0-----:R-:W-:Y:S05]  /*b1c0*/  @P2 BRA `(.L_x_301) ;  /* 0xfffffffc00042947 */ /* 0x001fea000383ffff */
.L_x_297:
[----:B------:R-:W-:Y:S05]  /*b1d0*/  BSYNC B1 ;  /* 0x0000000000017941 */ /* 0x000fea0003800000 */
.L_x_296:
[----:B------:R-:W-:Y:S01]  /*b1e0*/  LOP3.LUT P4, RZ, R10, 0xff, RZ, 0xc0, !PT ;  /* 0x000000ff0aff7812 */ /* 0x000fe2000788c0ff */
[----:B------:R-:W-:Y:S01]  /*b1f0*/  VIADD R0, R0, UR37 ;  /* 0x0000002500007c36 */ /* 0x000fe20008000000 */
[----:B------:R-:W-:Y:S01]  /*b200*/  ULDC.64 UR8, c[0x0][0x650] ;  /* 0x0001940000087ab9 */ /* 0x000fe20000000a00 */
[----:B------:R-:W-:Y:S01]  /*b210*/  IMAD.U32 R3, RZ, RZ, UR37 ;  /* 0x00000025ff037e24 */ /* 0x000fe2000f8e00ff */
[----:B------:R-:W-:Y:S01]  /*b220*/  BSSY B1, `(.L_x_302) ;  /* 0x000006f000017945 */ /* 0x000fe20003800000 */
[----:B------:R-:W-:Y:S01]  /*b230*/  IMAD.MOV.U32 R18, RZ, RZ, -0x1 ;  /* 0xffffffffff127424 */ /* 0x000fe200078e00ff */
[----:B------:R-:W-:Y:S01]  /*b240*/  SHF.R.U32.HI R2, RZ, 0x2, R0 ;  /* 0x00000002ff027819 */ /* 0x000fe20000011600 */
[----:B------:R-:W-:Y:S01]  /*b250*/  IMAD.MOV.U32 R19, RZ, RZ, -0x1 ;  /* 0xffffffffff137424 */ /* 0x000fe200078e00ff */
[----:B------:R-:W-:Y:S02]  /*b260*/  ISETP.GT.U32.AND P1, PT, R0, 0x3, PT ;  /* 0x000000030000780c */ /* 0x000fe40003f24070 */
[----:B------:R-:W-:-:S02]  /*b270*/  LOP3.LUT R2, R2, 0x1, RZ, 0xc0, !PT ;  /* 0x0000000102027812 */ /* 0x000fc400078ec0ff */
[C---:B------:R-:W-:Y:S01]  /*b280*/  ISETP.LT.U32.AND P1, PT, R3.reuse, 0x4, P1 ;  /* 0x000000040300780c */ /* 0x040fe20000f21070 */
[----:B------:R-:W0:Y:S01]  /*b290*/  @P4 S2R R9, SR_CgaCtaId ;  /* 0x0000000000094919 */ /* 0x000e220000008800 */
[----:B------:R-:W-:Y:S02]  /*b2a0*/  @P4 MOV R4, 0x400 ;  /* 0x0000040000044802 */ /* 0x000fe40000000f00 */
[----:B------:R-:W-:Y:S02]  /*b2b0*/  ISETP.NE.U32.AND P2, PT, R2, 0x1, PT ;  /* 0x000000010200780c */ /* 0x000fe40003f45070 */
[----:B------:R-:W-:Y:S02]  /*b2c0*/  LOP3.LUT R0, R0, 0x3, RZ, 0xc0, !PT ;  /* 0x0000000300007812 */ /* 0x000fe400078ec0ff */
[----:B------:R-:W-:Y:S02]  /*b2d0*/  ISETP.GT.U32.AND P2, PT, R3, 0x3, !P2 ;  /* 0x000000030300780c */ /* 0x000fe40005744070 */
[----:B------:R-:W-:-:S02]  /*b2e0*/  SEL R3, RZ, 0x1, !P1 ;  /* 0x00000001ff037807 */ /* 0x000fc40004800000 */
[----:B------:R-:W-:Y:S02]  /*b2f0*/  SEL R2, RZ, 0x1, !P2 ;  /* 0x00000001ff027807 */ /* 0x000fe40005000000 */
[----:B------:R-:W-:Y:S02]  /*b300*/  PRMT R10, RZ, 0x7610, R10 ;  /* 0x00007610ff0a7816 */ /* 0x000fe4000000000a */
[--C-:B------:R-:W-:Y:S01]  /*b310*/  LOP3.LUT R8, R2, R8, R3.reuse, 0x96, !PT ;  /* 0x0000000802087212 */ /* 0x100fe200078e9603 */
[----:B------:R-:W-:Y:S01]  /*b320*/  IMAD.MOV.U32 R2, RZ, RZ, -0x1 ;  /* 0xffffffffff027424 */ /* 0x000fe200078e00ff */
[----:B------:R-:W-:Y:S02]  /*b330*/  PRMT R3, RZ, 0x7610, R3 ;  /* 0x00007610ff037816 */ /* 0x000fe40000000003 */
[----:B0-----:R-:W-:-:S04]  /*b340*/  @P4 LEA R4, R9, R4, 0x18 ;  /* 0x0000000409044211 */ /* 0x001fc800078ec0ff */
[----:B------:R0:W-:Y:S01]  /*b350*/  @P4 SYNCS.ARRIVE.TRANS64.A1T0 RZ, [R4+URZ+0x78], RZ ;  /* 0x000078ff04ff49a7 */ /* 0x0001e2000810003f */
[----:B------:R-:W-:-:S04]  /*b360*/  IADD3 R16, P4, R16, UR38, RZ ;  /* 0x0000002610107c10 */ /* 0x000fc8000ff9e0ff */
[----:B------:R-:W-:Y:S02]  /*b370*/  IADD3.X R17, R17, UR41, RZ, P4, !PT ;  /* 0x0000002911117c10 */ /* 0x000fe4000a7fe4ff */
[----:B------:R-:W-:-:S04]  /*b380*/  ISETP.GE.U32.AND P4, PT, R16, UR8, PT ;  /* 0x0000000810007c0c */ /* 0x000fc8000bf86070 */
[----:B------:R-:W-:-:S13]  /*b390*/  ISETP.GE.U32.AND.EX P1, PT, R17, UR9, PT, P4 ;  /* 0x0000000911007c0c */ /* 0x000fda000bf26140 */
[----:B0-----:R-:W-:Y:S05]  /*b3a0*/  @P1 BRA `(.L_x_303) ;  /* 0x0000000400581947 */ /* 0x001fea0003800000 */
[----:B------:R-:W0:Y:S01]  /*b3b0*/  S2UR UR7, SR_CTAID.X ;  /* 0x00000000000779c3 */ /* 0x000e220000002500 */
[----:B------:R-:W-:Y:S01]  /*b3c0*/  ULDC.64 UR8, c[0x0][0x628] ;  /* 0x00018a0000087ab9 */ /* 0x000fe20000000a00 */
[----:B------:R-:W-:Y:S01]  /*b3d0*/  ULDC UR10, c[0x0][0x150] ;  /* 0x00005400000a7ab9 */ /* 0x000fe20000000800 */
[----:B------:R-:W-:Y:S01]  /*b3e0*/  ISETP.NE.U32.AND P1, PT, RZ, UR8, PT ;  /* 0x00000008ff007c0c */ /* 0x000fe2000bf25070 */
[----:B------:R-:W-:Y:S01]  /*b3f0*/  ULDC UR11, c[0x0][0x630] ;  /* 0x00018c00000b7ab9 */ /* 0x000fe20000000800 */
[----:B------:R-:W-:Y:S01]  /*b400*/  ULDC UR14, c[0x0][0x154] ;  /* 0x00005500000e7ab9 */ /* 0x000fe20000000800 */
[----:B------:R-:W-:Y:S01]  /*b410*/  IMAD.MOV.U32 R2, RZ, RZ, R16 ;  /* 0x000000ffff027224 */ /* 0x000fe200078e0010 */
[----:B------:R-:W-:Y:S01]  /*b420*/  ISETP.NE.AND.EX P1, PT, RZ, UR9, PT, P1 ;  /* 0x00000009ff007c0c */ /* 0x000fe2000bf25310 */
[----:B------:R-:W1:Y:S01]  /*b430*/  S2UR UR12, SR_CTAID.Y ;  /* 0x00000000000c79c3 */ /* 0x000e620000002600 */
[----:B0-----:R-:W-:-:S05]  /*b440*/  I2FP.F32.U32 R3, UR7 ;  /* 0x0000000700037c45 */ /* 0x001fca0008201000 */
[----:B------:R-:W-:Y:S01]  /*b450*/  FMUL R12, R3, UR10 ;  /* 0x0000000a030c7c20 */ /* 0x000fe20008400000 */
[----:B------:R-:W-:-:S05]  /*b460*/  IMAD.MOV.U32 R3, RZ, RZ, R17 ;  /* 0x000000ffff037224 */ /* 0x000fca00078e0011 */
[----:B------:R-:W-:Y:S05]  /*b470*/  @!P1 BRA `(.L_x_304) ;  /* 0x0000000000289947 */ /* 0x000fea0003800000 */
[----:B------:R-:W-:Y:S02]  /*b480*/  ULDC UR10, c[0x0][0x634] ;  /* 0x00018d00000a7ab9 */ /* 0x000fe40000000800 */
[----:B------:R-:W-:-:S05]  /*b490*/  IADD3 R7, P1, R16, UR10, RZ ;  /* 0x0000000a10077c10 */ /* 0x000fca000ff3e0ff */
[----:B------:R-:W-:-:S04]  /*b4a0*/  IMAD.X R11, RZ, RZ, R17, P1 ;  /* 0x000000ffff0b7224 */ /* 0x000fc800008e0611 */
[----:B------:R-:W-:-:S04]  /*b4b0*/  IMAD.WIDE.U32 R4, R11, UR8, RZ ;  /* 0x000000080b047c25 */ /* 0x000fc8000f8e00ff */
[----:B------:R-:W-:-:S04]  /*b4c0*/  IMAD.WIDE.U32 R4, P1, R7, UR9, R4 ;  /* 0x0000000907047c25 */ /* 0x000fc8000f820004 */
[----:B------:R-:W-:-:S04]  /*b4d0*/  IMAD.WIDE.U32 R6, R7, UR8, RZ ;  /* 0x0000000807067c25 */ /* 0x000fc8000f8e00ff */
[----:B------:R-:W-:Y:S01]  /*b4e0*/  IMAD.X R3, RZ, RZ, RZ, P1 ;  /* 0x000000ffff037224 */ /* 0x000fe200008e06ff */
[----:B------:R-:W-:Y:S01]  /*b4f0*/  IADD3 RZ, P1, R7, R4, RZ ;  /* 0x0000000407ff7210 */ /* 0x000fe20007f3e0ff */
[----:B------:R-:W-:-:S04]  /*b500*/  IMAD.MOV.U32 R2, RZ, RZ, R5 ;  /* 0x000000ffff027224 */ /* 0x000fc800078e0005 */
[----:B------:R-:W-:-:S08]  /*b510*/  IMAD.WIDE.U32.X R2, R11, UR9, R2, P1 ;  /* 0x000000090b027c25 */ /* 0x000fd000088e0402 */
.L_x_304:
[--C-:B------:R-:W-:Y:S01]  /*b520*/  SHF.R.U64 R19, R2, UR11, R3.reuse ;  /* 0x0000000b02137c19 */ /* 0x100fe20008001203 */
[----:B------:R-:W0:Y:S01]  /*b530*/  F2I.U32.TRUNC.NTZ R12, R12 ;  /* 0x0000000c000c7305 */ /* 0x000e22000020f000 */
[----:B------:R-:W-:Y:S01]  /*b540*/  SHF.R.U32.HI R2, RZ, UR11, R3 ;  /* 0x0000000bff027c19 */ /* 0x000fe20008011603 */
[----:B------:R-:W-:Y:S01]  /*b550*/  ULDC.64 UR8, c[0x0][0x620] ;  /* 0x0001880000087ab9 */ /* 0x000fe20000000a00 */
[----:B------:R-:W-:Y:S01]  /*b560*/  IADD3 R5, P1, RZ, -R19, RZ ;  /* 0x80000013ff057210 */ /* 0x000fe20007f3e0ff */
[----:B------:R-:W2:Y:S01]  /*b570*/  LDC R11, c[0x0][0x610] ;  /* 0x00018400ff0b7b82 */ /* 0x000ea20000000800 */
[----:B-1----:R-:W-:Y:S01]  /*b580*/  I2FP.F32.U32 R4, UR12 ;  /* 0x0000000c00047c45 */ /* 0x002fe20008201000 */
[----:B------:R-:W-:Y:S01]  /*b590*/  ULDC UR11, c[0x0][0x658] ;  /* 0x00019600000b7ab9 */ /* 0x000fe20000000800 */
[----:B------:R-:W-:Y:S01]  /*b5a0*/  ULDC UR16, c[0x0][0x648] ;  /* 0x0001920000107ab9 */ /* 0x000fe20000000800 */
[----:B------:R-:W-:Y:S02]  /*b5b0*/  IMAD.X R2, RZ, RZ, ~R2, P1 ;  /* 0x000000ffff027224 */ /* 0x000fe400008e0e02 */
[----:B------:R-:W-:Y:S01]  /*b5c0*/  FMUL R6, R4, UR14 ;  /* 0x0000000e04067c20 */ /* 0x000fe20008400000 */
[----:B------:R-:W-:Y:S01]  /*b5d0*/  ULDC.64 UR14, c[0x0][0x640] ;  /* 0x00019000000e7ab9 */ /* 0x000fe20000000a00 */
[----:B------:R-:W-:Y:S01]  /*b5e0*/  IMAD R4, R2, UR8, RZ ;  /* 0x0000000802047c24 */ /* 0x000fe2000f8e02ff */
[----:B------:R-:W-:Y:S01]  /*b5f0*/  ISETP.NE.U32.AND P1, PT, RZ, UR14, PT ;  /* 0x0000000eff007c0c */ /* 0x000fe2000bf25070 */
[C---:B------:R-:W-:Y:S01]  /*b600*/  IMAD.WIDE.U32 R2, R5.reuse, UR8, R16 ;  /* 0x0000000805027c25 */ /* 0x040fe2000f8e0010 */
[----:B0-----:R-:W-:Y:S01]  /*b610*/  R2UR UR8, R12 ;  /* 0x000000000c0872ca */ /* 0x001fe200000e0000 */
[----:B------:R-:W0:Y:S01]  /*b620*/  F2I.U32.TRUNC.NTZ R6, R6 ;  /* 0x0000000600067305 */ /* 0x000e22000020f000 */
[----:B------:R-:W-:Y:S01]  /*b630*/  ISETP.NE.AND.EX P1, PT, RZ, UR15, PT, P1 ;  /* 0x0000000fff007c0c */ /* 0x000fe2000bf25310 */
[----:B------:R-:W-:Y:S01]  /*b640*/  IMAD R5, R5, UR9, R4 ;  /* 0x0000000905057c24 */ /* 0x000fe2000f8e0204 */
[----:B------:R-:W-:-:S03]  /*b650*/  ULDC UR9, c[0x0][0x618] ;  /* 0x0001860000097ab9 */ /* 0x000fc60000000800 */
[----:B------:R-:W-:-:S05]  /*b660*/  IMAD.IADD R3, R3, 0x1, R5 ;  /* 0x0000000103037824 */ /* 0x000fca00078e0205 */
[--C-:B------:R-:W-:Y:S02]  /*b670*/  SHF.R.U64 R12, R2, UR9, R3.reuse ;  /* 0x00000009020c7c19 */ /* 0x100fe40008001203 */
[----:B------:R-:W-:Y:S01]  /*b680*/  SHF.R.U32.HI R3, RZ, UR9, R3 ;  /* 0x00000009ff037c19 */ /* 0x000fe20008011603 */
[----:B------:R-:W-:Y:S01]  /*b690*/  ULDC UR9, c[0x0][0x608] ;  /* 0x0001820000097ab9 */ /* 0x000fe20000000800 */
[----:B0-----:R-:W-:Y:S02]  /*b6a0*/  R2UR UR10, R6 ;  /* 0x00000000060a72ca */ /* 0x001fe400000e0000 */
[--C-:B------:R-:W-:Y:S02]  /*b6b0*/  SHF.R.U64 R14, R12, UR9, R3.reuse ;  /* 0x000000090c0e7c19 */ /* 0x100fe40008001203 */
[----:B------:R-:W-:Y:S01]  /*b6c0*/  SHF.R.U32.HI R3, RZ, UR9, R3 ;  /* 0x00000009ff037c19 */ /* 0x000fe20008011603 */
[----:B------:R-:W-:-:S03]  /*b6d0*/  UIADD3 UR9, -UR8, URZ, URZ ;  /* 0x0000003f08097290 */ /* 0x000fc6000fffe13f */
[--C-:B------:R-:W-:Y:S01]  /*b6e0*/  SHF.R.U64 R18, R14, UR11, R3.reuse ;  /* 0x0000000b0e127c19 */ /* 0x100fe20008001203 */
[----:B------:R-:W-:Y:S01]  /*b6f0*/  ULDC UR8, c[0x0][0x144] ;  /* 0x0000510000087ab9 */ /* 0x000fe20000000800 */
[----:B------:R-:W-:-:S03]  /*b700*/  SHF.R.U32.HI R3, RZ, UR11, R3 ;  /* 0x0000000bff037c19 */ /* 0x000fc60008011603 */
[----:B------:R-:W-:Y:S01]  /*b710*/  IMAD.MOV.U32 R2, RZ, RZ, R18 ;  /* 0x000000ffff027224 */ /* 0x000fe200078e0012 */
[----:B------:R-:W-:Y:S06]  /*b720*/  @!P1 BRA `(.L_x_305) ;  /* 0x0000000000289947 */ /* 0x000fec0003800000 */
        /* <DEDUP_REMOVED lines=10> */
.L_x_305:
[----:B------:R-:W-:Y:S01]  /*b7d0*/  UISETP.NE.AND UP0, UPT, UR40, URZ, UPT ;  /* 0x0000003f2800728c */ /* 0x000fe2000bf05270 */
[----:B------:R-:W-:Y:S01]  /*b7e0*/  SHF.R.U64 R3, R2, UR16, R3 ;  /* 0x0000001002037c19 */ /* 0x000fe20008001203 */
[----:B------:R-:W-:Y:S01]  /*b7f0*/  UIADD3 UR10, -UR10, URZ, URZ ;  /* 0x0000003f0a0a7290 */ /* 0x000fe2000fffe13f */
[----:B------:R-:W-:Y:S01]  /*b800*/  LOP3.LUT R2, R14, UR6, RZ, 0xc0, !PT ;  /* 0x000000060e027c12 */ /* 0x000fe2000f8ec0ff */
[----:B------:R-:W-:Y:S02]  /*b810*/  UIMAD UR7, UR8, UR9, UR7 ;  /* 0x00000009080772a4 */ /* 0x000fe4000f8e0207 */
[----:B------:R-:W-:Y:S01]  /*b820*/  IMAD.MOV R5, RZ, RZ, -R3 ;  /* 0x000000ffff057224 */ /* 0x000fe200078e0a03 */
[----:B------:R-:W-:Y:S01]  /*b830*/  ULDC UR8, c[0x0][0x148] ;  /* 0x0000520000087ab9 */ /* 0x000fe20000000800 */
[----:B------:R-:W-:Y:S01]  /*b840*/  IMAD R4, R3, UR5, R2 ;  /* 0x0000000503047c24 */ /* 0x000fe2000f8e0202 */
[----:B------:R-:W-:Y:S02]  /*b850*/  LOP3.LUT R3, R12, UR4, RZ, 0xc0, !PT ;  /* 0x000000040c037c12 */ /* 0x000fe4000f8ec0ff */
[----:B------:R-:W-:Y:S01]  /*b860*/  @UP0 UIMAD UR7, UR8, UR10, UR12 ;  /* 0x0000000a080702a4 */ /* 0x000fe2000f8e020c */
[----:B------:R-:W-:-:S02]  /*b870*/  PLOP3.LUT P1, PT, PT, PT, UP0, 0x80, 0x0 ;  /* 0x000000000000781c */ /* 0x000fc40003f2f008 */
[----:B------:R-:W-:Y:S02]  /*b880*/  ULDC UR8, c[0x0][0x638] ;  /* 0x00018e0000087ab9 */ /* 0x000fe40000000800 */
[----:B------:R-:W-:Y:S02]  /*b890*/  IMAD R2, R5, UR8, R18 ;  /* 0x0000000805027c24 */ /* 0x000fe4000f8e0212 */
[----:B--2---:R-:W-:Y:S01]  /*b8a0*/  IMAD R11, R4, R11, UR7 ;  /* 0x00000007040b7e24 */ /* 0x004fe2000f8e020b */
[----:B------:R-:W-:Y:S01]  /*b8b0*/  ULDC UR7, c[0x0][0x600] ;  /* 0x0001800000077ab9 */ /* 0x000fe20000000800 */
[----:B------:R-:W-:Y:S02]  /*b8c0*/  IMAD.MOV.U32 R4, RZ, RZ, 0x1 ;  /* 0x00000001ff047424 */ /* 0x000fe400078e00ff */
[----:B------:R-:W-:-:S03]  /*b8d0*/  IMAD R18, R2, UR7, R3 ;  /* 0x0000000702127c24 */ /* 0x000fc6000f8e0203 */
[----:B------:R-:W-:Y:S02]  /*b8e0*/  PRMT R3, R4, 0x7610, R3 ;  /* 0x0000761004037816 */ /* 0x000fe40000000003 */
[----:B------:R-:W-:Y:S02]  /*b8f0*/  SEL R2, R18, R11, !P1 ;  /* 0x0000000b12027207 */ /* 0x000fe40004800000 */
[----:B------:R-:W-:-:S07]  /*b900*/  SEL R18, R11, R18, !P1 ;  /* 0x000000120b127207 */ /* 0x000fce0004800000 */
.L_x_303:
[----:B------:R-:W-:Y:S05]  /*b910*/  BSYNC B1 ;  /* 0x0000000000017941 */ /* 0x000fea0003800000 */
.L_x_302:
[----:B------:R-:W-:-:S13]  /*b920*/  LOP3.LUT P1, RZ, R3, 0xff, RZ, 0xc0, !PT ;  /* 0x000000ff03ff7812 */ /* 0x000fda000782c0ff */
[----:B------:R-:W-:Y:S05]  /*b930*/  @P1 BRA `(.L_x_306) ;  /* 0xfffffff000f01947 */ /* 0x000fea000383ffff */
[----:B------:R-:W-:Y:S05]  /*b940*/  BSYNC B0 ;  /* 0x0000000000007941 */ /* 0x000fea0003800000 */
.L_x_294:
[----:B------:R-:W-:-:S03]  /*b950*/  UMOV UR7, 0xffffffff ;  /* 0xffffffff00077882 */ /* 0x000fc60000000000 */
[----:B------:R-:W-:Y:S05]  /*b960*/  BRA.DIV UR7, `(.L_x_307) ;  /* 0x0000000607447947 */ /* 0x000fea000b800000 */
[----:B------:R-:W-:-:S13]  /*b970*/  ELECT P6, URZ, PT ;  /* 0x00000000003f782f */ /* 0x000fda00038c0000 */
.L_x_323:
[----:B------:R-:W-:Y:S04]  /*b980*/  BSSY B0, `(.L_x_308) ;  /* 0x000002c000007945 */ /* 0x000fe80003800000 */
[----:B------:R-:W-:Y:S05]  /*b990*/  @!P6 BRA `(.L_x_309) ;  /* 0x0000000000a8e947 */ /* 0x000fea0003800000 */
[----:B------:R-:W-:-:S04]  /*b9a0*/  ULOP3.LUT UR7, UR42, 0x2, URZ, 0xfc, !UPT ;  /* 0x000000022a077892 */ /* 0x000fc8000f8efc3f */
[----:B------:R-:W-:-:S06]  /*b9b0*/  UISETP.NE.AND UP0, UPT, UR7, 0x3, UPT ;  /* 0x000000030700788c */ /* 0x000fcc000bf05270 */
[----:B------:R-:W-:-:S13]  /*b9c0*/  PLOP3.LUT P0, PT, PT, PT, UP0, 0x80, 0x0 ;  /* 0x000000000000781c */ /* 0x000fda0003f0f008 */
[----:B------:R-:W-:Y:S05]  /*b9d0*/  @!P0 BRA `(.L_x_310) ;  /* 0x0000000000048947 */ /* 0x000fea0003800000 */
[----:B------:R-:W-:Y:S01]  /*b9e0*/  BPT.TRAP 0x1 ;  /* 0x000000040000795c */ /* 0x000fe20000300000 */
.L_x_310:
[----:B------:R-:W0:Y:S01]  /*b9f0*/  S2R R3, SR_CgaCtaId ;  /* 0x0000000000037919 */ /* 0x000e220000008800 */
[----:B------:R-:W-:-:S04]  /*ba00*/  MOV R2, 0x400 ;  /* 0x0000040000027802 */ /* 0x000fc80000000f00 */
[----:B0-----:R-:W-:Y:S02]  /*ba10*/  LEA R3, R3, R2, 0x18 ;  /* 0x0000000203037211 */ /* 0x001fe400078ec0ff */
[----:B------:R-:W-:-:S03]  /*ba20*/  SHF.L.U32 R2, R8, 0x1f, RZ ;  /* 0x0000001f08027819 */ /* 0x000fc600000006ff */
[----:B------:R-:W-:-:S04]  /*ba30*/  VIADD R3, R3, 0x20 ;  /* 0x0000002003037836 */ /* 0x000fc80000000000 */
[C---:B------:R-:W-:Y:S02]  /*ba40*/  IMAD R7, R0.reuse, 0x8, R3 ;  /* 0x0000000800077824 */ /* 0x040fe400078e0203 */
[----:B------:R-:W-:Y:S02]  /*ba50*/  VIADD R0, R0, 0x1 ;  /* 0x0000000100007836 */ /* 0x000fe40000000000 */
[----:B------:R-:W0:Y:S03]  /*ba60*/  SYNCS.PHASECHK.TRANS64.TRYWAIT P0, [R7+URZ], R2 ;  /* 0x00000002070075a7 */ /* 0x000e26000800017f */
[----:B------:R-:W-:-:S04]  /*ba70*/  ISETP.NE.AND P1, PT, R0, 0x4, PT ;  /* 0x000000040000780c */ /* 0x000fc80003f25270 */
[----:B------:R-:W-:Y:S02]  /*ba80*/  SEL R5, RZ, 0x1, P1 ;  /* 0x00000001ff057807 */ /* 0x000fe40000800000 */
[----:B------:R-:W-:Y:S02]  /*ba90*/  SEL R0, R0, RZ, P1 ;  /* 0x000000ff00007207 */ /* 0x000fe40000800000 */
[----:B------:R-:W-:-:S03]  /*baa0*/  LOP3.LUT R5, R8, R5, RZ, 0x3c, !PT ;  /* 0x0000000508057212 */ /* 0x000fc600078e3cff */
[----:B------:R-:W-:Y:S01]  /*bab0*/  IMAD R9, R0, 0x8, R3 ;  /* 0x0000000800097824 */ /* 0x000fe200078e0203 */
[----:B------:R-:W-:Y:S01]  /*bac0*/  SHF.L.U32 R4, R5, 0x1f, RZ ;  /* 0x0000001f05047819 */ /* 0x000fe200000006ff */
[----:B0-----:R-:W-:Y:S06]  /*bad0*/  @!P0 BRA `(.L_x_311) ;  /* 0x0000000400088947 */ /* 0x001fec0003800000 */
.L_x_324:
[----:B------:R-:W1:Y:S01]  /*bae0*/  SYNCS.PHASECHK.TRANS64.TRYWAIT P0, [R9+URZ], R4 ;  /* 0x00000004090075a7 */ /* 0x000e62000800017f */
[----:B------:R-:W-:-:S05]  /*baf0*/  VIADD R0, R0, 0x1 ;  /* 0x0000000100007836 */ /* 0x000fca0000000000 */
[----:B------:R-:W-:-:S04]  /*bb00*/  ISETP.NE.AND P1, PT, R0, 0x4, PT ;  /* 0x000000040000780c */ /* 0x000fc80003f25270 */
[----:B0-----:R-:W-:Y:S02]  /*bb10*/  SEL R2, RZ, 0x1, P1 ;  /* 0x00000001ff027807 */ /* 0x001fe40000800000 */
[----:B------:R-:W-:Y:S02]  /*bb20*/  SEL R0, R0, RZ, P1 ;  /* 0x000000ff00007207 */ /* 0x000fe40000800000 */
[----:B------:R-:W-:-:S03]  /*bb30*/  LOP3.LUT R7, R5, R2, RZ, 0x3c, !PT ;  /* 0x0000000205077212 */ /* 0x000fc600078e3cff */
[----:B------:R-:W-:Y:S01]  /*bb40*/  IMAD R6, R0, 0x8, R3 ;  /* 0x0000000800067824 */ /* 0x000fe200078e0203 */
[----:B------:R-:W-:Y:S01]  /*bb50*/  SHF.L.U32 R5, R7, 0x1f, RZ ;  /* 0x0000001f07057819 */ /* 0x000fe200000006ff */
[----:B-1----:R-:W-:Y:S06]  /*bb60*/  @!P0 BRA `(.L_x_312) ;  /* 0x0000000000f88947 */ /* 0x002fec0003800000 */
.L_x_325:
[----:B------:R-:W1:Y:S01]  /*bb70*/  SYNCS.PHASECHK.TRANS64.TRYWAIT P0, [R6+URZ], R5 ;  /* 0x00000005060075a7 */ /* 0x000e62000800017f */
[----:B------:R-:W-:-:S05]  /*bb80*/  VIADD R0, R0, 0x1 ;  /* 0x0000000100007836 */ /* 0x000fca0000000000 */
[----:B------:R-:W-:-:S04]  /*bb90*/  ISETP.NE.AND P1, PT, R0, 0x4, PT ;  /* 0x000000040000780c */ /* 0x000fc80003f25270 */
[----:B------:R-:W-:Y:S02]  /*bba0*/  SEL R2, RZ, 0x1, P1 ;  /* 0x00000001ff027807 */ /* 0x000fe40000800000 */
[----:B------:R-:W-:Y:S02]  /*bbb0*/  SEL R0, R0, RZ, P1 ;  /* 0x000000ff00007207 */ /* 0x000fe40000800000 */
[----:B------:R-:W-:Y:S01]  /*bbc0*/  LOP3.LUT R2, R7, R2, RZ, 0x3c, !PT ;  /* 0x0000000207027212 */ /* 0x000fe200078e3cff */
[----:B-1----:R-:W-:Y:S06]  /*bbd0*/  @!P0 BRA `(.L_x_313) ;  /* 0x0000000000f08947 */ /* 0x002fec0003800000 */
.L_x_326:
[----:B------:R-:W-:Y:S01]  /*bbe0*/  IMAD R3, R0, 0x8, R3 ;  /* 0x0000000800037824 */ /* 0x000fe200078e0203 */
[----:B------:R-:W-:-:S07]  /*bbf0*/  SHF.L.U32 R0, R2, 0x1f, RZ ;  /* 0x0000001f02007819 */ /* 0x000fce00000006ff */
.L_x_314:
[----:B--2---:R2:W3:Y:S02]  /*bc00*/  SYNCS.PHASECHK.TRANS64.TRYWAIT P0, [R3+URZ], R0 ;  /* 0x00000000030075a7 */ /* 0x0044e4000800017f */
[----:B---3--:R-:W-:Y:S05]  /*bc10*/  @!P0 NANOSLEEP.SYNCS 0x989680 ;  /* 0x009896800000895d */ /* 0x008fea0003900000 */
[----:B------:R-:W3:Y:S02]  /*bc20*/  @!P0 SYNCS.PHASECHK.TRANS64 P0, [R3+URZ], R0 ;  /* 0x00000000030085a7 */ /* 0x000ee4000800007f */
[----:B---3--:R-:W-:Y:S05]  /*bc30*/  @!P0 BRA `(.L_x_314) ;  /* 0xfffffffc00f08947 */ /* 0x008fea000383ffff */
.L_x_309:
[----:B------:R-:W-:Y:S05]  /*bc40*/  BSYNC B0 ;  /* 0x0000000000007941 */ /* 0x000fea0003800000 */
.L_x_308:
[----:B------:R-:W-:Y:S05]  /*bc50*/  EXIT ;  /* 0x000000000000794d */ /* 0x000fea0003800000 */
.L_x_18:
[----:B0-----:R0:W1:Y:S02]  /*bc60*/  SYNCS.PHASECHK.TRANS64.TRYWAIT P0, [R158+URZ], R3 ;  /* 0x000000039e0075a7 */ /* 0x001064000800017f */
[----:B-1----:R-:W-:Y:S05]  /*bc70*/  @!P0 NANOSLEEP.SYNCS 0x989680 ;  /* 0x009896800000895d */ /* 0x002fea0003900000 */
[----:B------:R-:W1:Y:S02]  /*bc80*/  @!P0 SYNCS.PHASECHK.TRANS64 P0, [R158+URZ], R3 ;  /* 0x000000039e0085a7 */ /* 0x000e64000800007f */
[----:B-1----:R-:W-:Y:S05]  /*bc90*/  @!P0 BRA `(.L_x_18) ;  /* 0xfffffffc00f08947 */ /* 0x002fea000383ffff */
[----:B------:R-:W-:Y:S05]  /*bca0*/  BRA `(.L_x_315) ;  /* 0xffffff5800b07947 */ /* 0x000fea000383ffff */
.L_x_23:
[----:B-1----:R1:W2:Y:S02]  /*bcb0*/  SYNCS.PHASECHK.TRANS64.TRYWAIT P1, [R3+URZ], R0 ;  /* 0x00000000030075a7 */ /* 0x0022a4000802017f */
[----:B--2---:R-:W-:Y:S05]  /*bcc0*/  @!P1 NANOSLEEP.SYNCS 0x989680 ;  /* 0x009896800000995d */ /* 0x004fea0003900000 */
[----:B------:R-:W2:Y:S02]  /*bcd0*/  @!P1 SYNCS.PHASECHK.TRANS64 P1, [R3+URZ], R0 ;  /* 0x00000000030095a7 */ /* 0x000ea4000802007f */
[----:B--2---:R-:W-:Y:S05]  /*bce0*/  @!P1 BRA `(.L_x_23) ;  /* 0xfffffffc00f09947 */ /* 0x004fea000383ffff */
[----:B------:R-:W-:Y:S05]  /*bcf0*/  BRA `(.L_x_22) ;  /* 0xffffff5c00207947 */ /* 0x000fea000383ffff */
.L_x_28:
[----:B-1----:R-:W-:-:S04]  /*bd00*/  IMAD.U32 R5, RZ, RZ, UR4 ;  /* 0x00000004ff057e24 */ /* 0x002fc8000f8e00ff */
[----:B------:R1:W2:Y:S03]  /*bd10*/  SYNCS.PHASECHK.TRANS64.TRYWAIT P1, [R5+URZ], R4 ;  /* 0x00000004050075a7 */ /* 0x0002a6000802017f */
[----:B--2---:R-:W-:Y:S05]  /*bd20*/  @!P1 NANOSLEEP.SYNCS 0x989680 ;  /* 0x009896800000995d */ /* 0x004fea0003900000 */
[----:B------:R-:W2:Y:S02]  /*bd30*/  @!P1 SYNCS.PHASECHK.TRANS64 P1, [R5+URZ], R4 ;  /* 0x00000004050095a7 */ /* 0x000ea4000802007f */
[----:B--2---:R-:W-:Y:S05]  /*bd40*/  @!P1 BRA `(.L_x_28) ;  /* 0xfffffffc00ec9947 */ /* 0x004fea000383ffff */
[----:B------:R-:W-:Y:S05]  /*bd50*/  BRA `(.L_x_27) ;  /* 0xffffff60007c7947 */ /* 0x000fea000383ffff */
.L_x_34:
[----:B0-----:R0:W1:Y:S02]  /*bd60*/  SYNCS.PHASECHK.TRANS64.TRYWAIT P0, [R158+URZ+0x10], R3 ;  /* 0x000010039e0075a7 */ /* 0x001064000800017f */
[----:B-1----:R-:W-:Y:S05]  /*bd70*/  @!P0 NANOSLEEP.SYNCS 0x989680 ;  /* 0x009896800000895d */ /* 0x002fea0003900000 */
[----:B------:R-:W1:Y:S02]  /*bd80*/  @!P0 SYNCS.PHASECHK.TRANS64 P0, [R158+URZ+0x10], R3 ;  /* 0x000010039e0085a7 */ /* 0x000e64000800007f */
[----:B-1----:R-:W-:Y:S05]  /*bd90*/  @!P0 BRA `(.L_x_34) ;  /* 0xfffffffc00f08947 */ /* 0x002fea000383ffff */
[----:B------:R-:W-:Y:S05]  /*bda0*/  BRA `(.L_x_316) ;  /* 0xffffff6800587947 */ /* 0x000fea000383ffff */
.L_x_295:
[----:B------:R-:W-:Y:S01]  /*bdb0*/  BSSY B1, `(.L_x_317) ;  /* 0x0000006000017945 */ /* 0x000fe20003800000 */
[----:B------:R-:W-:-:S07]  /*bdc0*/  IMAD.MOV.U32 R15, RZ, RZ, -0x1 ;  /* 0xffffffffff0f7424 */ /* 0x000fce00078e00ff */
[----:B------:R-:W-:Y:S05]  /*bdd0*/  WARPSYNC.COLLECTIVE R15, `(.L_x_318) ;  /* 0x000000000f0c7348 */ /* 0x000fea0003c00000 */
[----:B------:R-:W-:Y:S02]  /*bde0*/  ELECT P6, UR62, PT ;  /* 0x00000000003e782f */ /* 0x000fe400038c0000 */
[----:B------:R-:W-:Y:S01]  /*bdf0*/  MOV R14, UR62 ;  /* 0x0000003e000e7c02 */ /* 0x000fe20008000f00 */
[----:B------:R-:W-:Y:S10]  /*be00*/  ENDCOLLECTIVE ;  /* 0x000000000000791b */ /* 0x000ff40003800000 */
.L_x_318:
[----:B------:R-:W-:Y:S05]  /*be10*/  BSYNC B1 ;  /* 0x0000000000017941 */ /* 0x000fea0003800000 */
.L_x_317:
[----:B------:R-:W-:Y:S05]  /*be20*/  BRA `(.L_x_319) ;  /* 0xffffffec00c07947 */ /* 0x000fea000383ffff */
.L_x_298:
[----:B0-----:R0:W1:Y:S02]  /*be30*/  SYNCS.PHASECHK.TRANS64.TRYWAIT P1, [R12+URZ+0x20], R3 ;  /* 0x000020030c0075a7 */ /* 0x001064000802017f */
[----:B-1----:R-:W-:Y:S05]  /*be40*/  @!P1 NANOSLEEP.SYNCS 0x989680 ;  /* 0x009896800000995d */ /* 0x002fea0003900000 */
[----:B------:R-:W1:Y:S02]  /*be50*/  @!P1 SYNCS.PHASECHK.TRANS64 P1, [R12+URZ+0x20], R3 ;  /* 0x000020030c0095a7 */ /* 0x000e64000802007f */
[----:B-1----:R-:W-:Y:S05]  /*be60*/  @!P1 BRA `(.L_x_298) ;  /* 0xfffffffc00f09947 */ /* 0x002fea000383ffff */
[----:B------:R-:W-:Y:S05]  /*be70*/  BRA `(.L_x_320) ;  /* 0xffffffec00fc7947 */ /* 0x000fea000383ffff */
.L_x_307:
[----:B------:R-:W-:Y:S01]  /*be80*/  BSSY B0, `(.L_x_321) ;  /* 0x0000006000007945 */ /* 0x000fe20003800000 */
[----:B------:R-:W-:-:S07]  /*be90*/  IMAD.MOV.U32 R15, RZ, RZ, -0x1 ;  /* 0xffffffffff0f7424 */ /* 0x000fce00078e00ff */
[----:B------:R-:W-:Y:S05]  /*bea0*/  WARPSYNC.COLLECTIVE R15, `(.L_x_322) ;  /* 0x000000000f0c7348 */ /* 0x000fea0003c00000 */
[----:B------:R-:W-:Y:S02]  /*beb0*/  ELECT P6, UR62, PT ;  /* 0x00000000003e782f */ /* 0x000fe400038c0000 */
[----:B------:R-:W-:Y:S01]  /*bec0*/  MOV R14, UR62 ;  /* 0x0000003e000e7c02 */ /* 0x000fe20008000f00 */
[----:B------:R-:W-:Y:S10]  /*bed0*/  ENDCOLLECTIVE ;  /* 0x000000000000791b */ /* 0x000ff40003800000 */
.L_x_322:
[----:B------:R-:W-:Y:S05]  /*bee0*/  BSYNC B0 ;  /* 0x0000000000007941 */ /* 0x000fea0003800000 */
.L_x_321:
[----:B------:R-:W-:Y:S05]  /*bef0*/  BRA `(.L_x_323) ;  /* 0xfffffff800a07947 */ /* 0x000fea000383ffff */
.L_x_311:
[----:B0-----:R0:W1:Y:S02]  /*bf00*/  SYNCS.PHASECHK.TRANS64.TRYWAIT P0, [R7+URZ], R2 ;  /* 0x00000002070075a7 */ /* 0x001064000800017f */
[----:B-1----:R-:W-:Y:S05]  /*bf10*/  @!P0 NANOSLEEP.SYNCS 0x989680 ;  /* 0x009896800000895d */ /* 0x002fea0003900000 */
[----:B------:R-:W1:Y:S02]  /*bf20*/  @!P0 SYNCS.PHASECHK.TRANS64 P0, [R7+URZ], R2 ;  /* 0x00000002070085a7 */ /* 0x000e64000800007f */
[----:B-1----:R-:W-:Y:S05]  /*bf30*/  @!P0 BRA `(.L_x_311) ;  /* 0xfffffffc00f08947 */ /* 0x002fea000383ffff */
[----:B------:R-:W-:Y:S05]  /*bf40*/  BRA `(.L_x_324) ;  /* 0xfffffff800e47947 */ /* 0x000fea000383ffff */
.L_x_312:
[----:B0-----:R0:W1:Y:S02]  /*bf50*/  SYNCS.PHASECHK.TRANS64.TRYWAIT P0, [R9+URZ], R4 ;  /* 0x00000004090075a7 */ /* 0x001064000800017f */
[----:B-1----:R-:W-:Y:S05]  /*bf60*/  @!P0 NANOSLEEP.SYNCS 0x989680 ;  /* 0x009896800000895d */ /* 0x002fea0003900000 */
[----:B------:R-:W1:Y:S02]  /*bf70*/  @!P0 SYNCS.PHASECHK.TRANS64 P0, [R9+URZ], R4 ;  /* 0x00000004090085a7 */ /* 0x000e64000800007f */
[----:B-1----:R-:W-:Y:S05]  /*bf80*/  @!P0 BRA `(.L_x_312) ;  /* 0xfffffffc00f08947 */ /* 0x002fea000383ffff */
[----:B------:R-:W-:Y:S05]  /*bf90*/  BRA `(.L_x_325) ;  /* 0xfffffff800f47947 */ /* 0x000fea000383ffff */
.L_x_313:
[----:B-1----:R1:W2:Y:S02]  /*bfa0*/  SYNCS.PHASECHK.TRANS64.TRYWAIT P0, [R6+URZ], R5 ;  /* 0x00000005060075a7 */ /* 0x0022a4000800017f */
[----:B--2---:R-:W-:Y:S05]  /*bfb0*/  @!P0 NANOSLEEP.SYNCS 0x989680 ;  /* 0x009896800000895d */ /* 0x004fea0003900000 */
[----:B------:R-:W2:Y:S02]  /*bfc0*/  @!P0 SYNCS.PHASECHK.TRANS64 P0, [R6+URZ], R5 ;  /* 0x00000005060085a7 */ /* 0x000ea4000800007f */
[----:B--2---:R-:W-:Y:S05]  /*bfd0*/  @!P0 BRA `(.L_x_313) ;  /* 0xfffffffc00f08947 */ /* 0x004fea000383ffff */
[----:B------:R-:W-:Y:S05]  /*bfe0*/  BRA `(.L_x_326) ;  /* 0xfffffff800fc7947 */ /* 0x000fea000383ffff */
.L_x_327:
[----:B------:R-:W-:-:S00]  /*bff0*/  BRA `(.L_x_327) ;  /* 0xfffffffc00fc7947 */ /* 0x000fc0000383ffff */
[----:B------:R-:W-:-:S00]  /*c000*/  NOP ;  /* 0x0000000000007918 */ /* 0x000fc00000000000 */
[----:B------:R-:W-:-:S00]  /*c010*/  NOP ;  /* 0x0000000000007918 */ /* 0x000fc00000000000 */
[----:B------:R-:W-:-:S00]  /*c020*/  NOP ;  /* 0x0000000000007918 */ /* 0x000fc00000000000 */
[----:B------:R-:W-:-:S00]  /*c030*/  NOP ;  /* 0x0000000000007918 */ /* 0x000fc00000000000 */
[----:B------:R-:W-:-:S00]  /*c040*/  NOP ;  /* 0x0000000000007918 */ /* 0x000fc00000000000 */
[----:B------:R-:W-:-:S00]  /*c050*/  NOP ;  /* 0x0000000000007918 */ /* 0x000fc00000000000 */
[----:B------:R-:W-:-:S00]  /*c060*/  NOP ;  /* 0x0000000000007918 */ /* 0x000fc00000000000 */
[----:B------:R-:W-:-:S00]  /*c070*/  NOP ;  /* 0x0000000000007918 */ /* 0x000fc00000000000 */
.L_x_328:


//--------------------- .nv.global.init           --------------------------
	.section	.nv.global.init,"aw",@progbits
.nv.global.init:
	.type		$str$22,@object
	.size		$str$22,($str$23 - $str$22)
$str$22:
        /*0000*/ 	.byte	0x6b, 0x5f, 0x74, 0x69, 0x6c, 0x65, 0x5f, 0x63, 0x6f, 0x75, 0x6e, 0x74, 0x20, 0x3e, 0x3d, 0x20
        /*0010*/ 	.byte	0x31, 0x00
	.type		$str$23,@object
	.size		$str$23,(__unnamed_1 - $str$23)
$str$23:
        /*0012*/ 	.byte	0x2f, 0x74, 0x6d, 0x70, 0x2f, 0x63, 0x75, 0x74, 0x6c, 0x61, 0x73, 0x73, 0x5f, 0x73, 0x77, 0x65
        /*0022*/ 	.byte	0x65, 0x70, 0x5f, 0x73, 0x72, 0x63, 0x2f, 0x69, 0x6e, 0x63, 0x6c, 0x75, 0x64, 0x65, 0x2f, 0x63
        /*0032*/ 	.byte	0x75, 0x74, 0x6c, 0x61, 0x73, 0x73, 0x2f, 0x67, 0x65, 0x6d, 0x6d, 0x2f, 0x63, 0x6f, 0x6c, 0x6c
        /*0042*/ 	.byte	0x65, 0x63, 0x74, 0x69, 0x76, 0x65, 0x2f, 0x73, 0x6d, 0x39, 0x30, 0x5f, 0x6d, 0x6d, 0x61, 0x5f
        /*0052*/ 	.byte	0x74, 0x6d, 0x61, 0x5f, 0x67, 0x6d, 0x6d, 0x61, 0x5f, 0x73, 0x73, 0x5f, 0x77, 0x61, 0x72, 0x70
        /*0062*/ 	.byte	0x73, 0x70, 0x65, 0x63, 0x69, 0x61, 0x6c, 0x69, 0x7a, 0x65, 0x64, 0x2e, 0x68, 0x70, 0x70, 0x00
	.type		__unnamed_1,@object
	.size		__unnamed_1,(.L_0 - __unnamed_1)
__unnamed_1:
        /*0072*/ 	.byte	0x76, 0x6f, 0x69, 0x64, 0x20, 0x63, 0x75, 0x74, 0x6c, 0x61, 0x73, 0x73, 0x3a, 0x3a, 0x67, 0x65
        /* <DEDUP_REMOVED lines=177> */
        /*0b92*/ 	.byte	0x74, 0x69, 0x74, 0x79, 0x5d, 0x00
.L_0:


//--------------------- .nv.shared._ZN7cutlass13device_kernelINS_4gemm6kernel13GemmUniversalIN4cute5tupleIJiiiiEEENS1_10collective13CollectiveMmaINS1_34MainloopSm90TmaGmmaWarpSpecializedILi4ENS5_IJNS4_1CILi1EEENSA_ILi2EEESB_EEENS1_32KernelTmaWarpSpecializedPingpongEEENS5_IJNSA_ILi64EEENSA_ILi256EEESG_EEENS_10tfloat32_tENS5_IJlSB_lEEESJ_SK_NS4_8TiledMMAINS4_8MMA_AtomIJNS4_4SM904GMMA30MMA_64x256x8_F32TF32TF32_SS_TNILNSO_7ScaleInE1ELSQ_1EEEEEENS4_6LayoutINS5_IJSB_SB_SB_EEENS5_IJNSA_ILi0EEESV_SV_EEEEENS5_IJNS4_10UnderscoreESY_SY_EEEEENS4_23SM90_TMA_LOAD_MULTICASTENS4_14ComposedLayoutINS4_7SwizzleILi3ELi4ELi3EEENS4_18smem_ptr_flag_bitsILi32EEENST_INS5_IJNSA_ILi8EEENSA_ILi32EEEEEENS5_IJS18_SB_EEEEEEEvNS4_8identityENS4_13SM90_TMA_LOADES1C_vS1D_EENS_8epilogue10collective6detail29Sm90TmaWarpSpecializedAdapterINS1H_15DefaultEpilogueISJ_SK_SK_NS1G_6thread17LinearCombinationISJ_Li1EffLNS1L_9ScaleType4KindE0ELNS_15FloatRoundStyleE2ESJ_EENS1_15EpilogueDefaultEEEEEvvEEEEvNT_6ParamsE --------------------------
	.section	.nv.shared._ZN7cutlass13device_kernelINS_4gemm6kernel13GemmUniversalIN4cute5tupleIJiiiiEEENS1_10collective13CollectiveMmaINS1_34MainloopSm90TmaGmmaWarpSpecializedILi4ENS5_IJNS4_1CILi1EEENSA_ILi2EEESB_EEENS1_32KernelTmaWarpSpecializedPingpongEEENS5_IJNSA_ILi64EEENSA_ILi256EEESG_EEENS_10tfloat32_tENS5_IJlSB_lEEESJ_SK_NS4_8TiledMMAINS4_8MMA_AtomIJNS4_4SM904GMMA30MMA_64x256x8_F32TF32TF32_SS_TNILNSO_7ScaleInE1ELSQ_1EEEEEENS4_6LayoutINS5_IJSB_SB_SB_EEENS5_IJNSA_ILi0EEESV_SV_EEEEENS5_IJNS4_10UnderscoreESY_SY_EEEEENS4_23SM90_TMA_LOAD_MULTICASTENS4_14ComposedLayoutINS4_7SwizzleILi3ELi4ELi3EEENS4_18smem_ptr_flag_bitsILi32EEENST_INS5_IJNSA_ILi8EEENSA_ILi32EEEEEENS5_IJS18_SB_EEEEEEEvNS4_8identityENS4_13SM90_TMA_LOADES1C_vS1D_EENS_8epilogue10collective6detail29Sm90TmaWarpSpecializedAdapterINS1H_15DefaultEpilogueISJ_SK_SK_NS1G_6thread17LinearCombinationISJ_Li1EffLNS1L_9ScaleType4KindE0ELNS_15FloatRoundStyleE2ESJ_EENS1_15EpilogueDefaultEEEEEvvEEEEvNT_6ParamsE,"aw",@nobits
	.sectionflags	@""
	.align	16
	.zero		1024


//--------------------- .nv.shared.reserved.0     --------------------------
	.section	.nv.shared.reserved.0,"aw",@nobits
	.weak		__nv_reservedSMEM_offset_0_alias
	.size		__nv_reservedSMEM_offset_0_alias, 0, 0
	.other		__nv_reservedSMEM_offset_0_alias,@"STO_CUDA_RESERVED_SHARED STV_DEFAULT"
__nv_reservedSMEM_offset_0_alias:
	.zero		0


//--------------------- .nv.global                --------------------------
	.section	.nv.global,"aw",@nobits
.nv.global:
	.type		_ZN39_INTERNAL_50b769f7_4_k_cu_0af26284_61344cute1_E,@object
	.size		_ZN39_INTERNAL_50b769f7_4_k_cu_0af26284_61344cute1_E,(_ZN39_INTERNAL_50b769f7_4_k_cu_0af26284_61344cuda3std3__45__cpo6cbeginE - _ZN39_INTERNAL_50b769f7_4_k_cu_0af26284_61344cute1_E)
_ZN39_INTERNAL_50b769f7_4_k_cu_0af26284_61344cute1_E:
	.zero		1
	.type		_ZN39_INTERNAL_50b769f7_4_k_cu_0af26284_61344cuda3std3__45__cpo6cbeginE,@object
	.size		_ZN39_INTERNAL_50b769f7_4_k_cu_0af26284_61344cuda3std3__45__cpo6cbeginE,(_ZN39_INTERNAL_50b769f7_4_k_cu_0af26284_61344cuda3std3__48in_placeE - _ZN39_INTERNAL_50b769f7_4_k_cu_0af26284_61344cuda3std3__45__cpo6cbeginE)
_ZN39_INTERNAL_50b769f7_4_k_cu_0af26284_61344cuda3std3__45__cpo6cbeginE:
	.zero		1
	.type		_ZN39_INTERNAL_50b769f7_4_k_cu_0af26284_61344cuda3std3__48in_placeE,@object
	.size		_ZN39_INTERNAL_50b769f7_4_k_cu_0af26284_61344cuda3std3__48in_placeE,(_ZN39_INTERNAL_50b769f7_4_k_cu_0af26284_61344cuda3std6ranges3__45__cpo9iter_moveE - _ZN39_INTERNAL_50b769f7_4_k_cu_0af26284_61344cuda3std3__48in_placeE)
_ZN39_INTERNAL_50b769f7_4_k_cu_0af26284_61344cuda3std3__48in_placeE:
	.zero		1
	.type		_ZN39_INTERNAL_50b769f7_4_k_cu_0af26284_61344cuda3std6ranges3__45__cpo9iter_moveE,@object
	.size		_ZN39_INTERNAL_50b769f7_4_k_cu_0af26284_61344cuda3std6ranges3__45__cpo9iter_moveE,(_ZN39_INTERNAL_50b769f7_4_k_cu_0af26284_61344cuda3std3__45__cpo5beginE - _ZN39_INTERNAL_50b769f7_4_k_cu_0af26284_61344cuda3std6ranges3__45__cpo9iter_moveE)
_ZN39_INTERNAL_50b769f7_4_k_cu_0af26284_61344cuda3std6ranges3__45__cpo9iter_moveE:
	.zero		1
	.type		_ZN39_INTERNAL_50b769f7_4_k_cu_0af26284_61344cuda3std3__45__cpo5beginE,@object
	.size		_ZN39_INTERNAL_50b769f7_4_k_cu_0af26284_61344cuda3std3__45__cpo5beginE,(_ZN39_INTERNAL_50b769f7_4_k_cu_0af26284_61344cuda3std3__441_GLOBAL__N__50b769f7_4_k_cu_0af26284_61346ignoreE - _ZN39_INTERNAL_50b769f7_4_k_cu_0af26284_61344cuda3std3__45__cpo5beginE)
_ZN39_INTERNAL_50b769f7_4_k_cu_0af26284_61344cuda3std3__45__cpo5beginE:
	.zero		1
	.type		_ZN39_INTERNAL_50b769f7_4_k_cu_0af26284_61344cuda3std3__441_GLOBAL__N__50b769f7_4_k_cu_0af26284_61346ignoreE,@object
	.size		_ZN39_INTERNAL_50b769f7_4_k_cu_0af26284_61344cuda3std3__441_GLOBAL__N__50b769f7_4_k_cu_0af26284_61346ignoreE,(_ZN39_INTERNAL_50b769f7_4_k_cu_0af26284_61344cute7productE - _ZN39_INTERNAL_50b769f7_4_k_cu_0af26284_61344cuda3std3__441_GLOBAL__N__50b769f7_4_k_cu_0af26284_61346ignoreE)
_ZN39_INTERNAL_50b769f7_4_k_cu_0af26284_61344cuda3std3__441_GLOBAL__N__50b769f7_4_k_cu_0af26284_61346ignoreE:
	.zero		1
	.type		_ZN39_INTERNAL_50b769f7_4_k_cu_0af26284_61344cute7productE,@object
	.size		_ZN39_INTERNAL_50b769f7_4_k_cu_0af26284_61344cute7productE,(_ZN39_INTERNAL_50b769f7_4_k_cu_0af26284_61344cuda3std3__45__cpo3endE - _ZN39_INTERNAL_50b769f7_4_k_cu_0af26284_61344cute7productE)
_ZN39_INTERNAL_50b769f7_4_k_cu_0af26284_61344cute7productE:
	.zero		1
	.type		_ZN39_INTERNAL_50b769f7_4_k_cu_0af26284_61344cuda3std3__45__cpo3endE,@object
	.size		_ZN39_INTERNAL_50b769f7_4_k_cu_0af26284_61344cuda3std3__45__cpo3endE,(_ZN39_INTERNAL_50b769f7_4_k_cu_0af26284_61344cuda3std3__419piecewise_constructE - _ZN39_INTERNAL_50b769f7_4_k_cu_0af26284_61344cuda3std3__45__cpo3endE)
_ZN39_INTERNAL_50b769f7_4_k_cu_0af26284_61344cuda3std3__45__cpo3endE:
	.zero		1
	.type		_ZN39_INTERNAL_50b769f7_4_k_cu_0af26284_61344cuda3std3__419piecewise_constructE,@object
	.size		_ZN39_INTERNAL_50b769f7_4_k_cu_0af26284_61344cuda3std3__419piecewise_constructE,(_ZN39_INTERNAL_50b769f7_4_k_cu_0af26284_61344cuda3std3__45__cpo4cendE - _ZN39_INTERNAL_50b769f7_4_k_cu_0af26284_61344cuda3std3__419piecewise_constructE)
_ZN39_INTERNAL_50b769f7_4_k_cu_0af26284_61344cuda3std3__419piecewise_constructE:
	.zero		1
	.type		_ZN39_INTERNAL_50b769f7_4_k_cu_0af26284_61344cuda3std3__45__cpo4cendE,@object
	.size		_ZN39_INTERNAL_50b769f7_4_k_cu_0af26284_61344cuda3std3__45__cpo4cendE,(_ZN39_INTERNAL_50b769f7_4_k_cu_0af26284_61344cuda3std6ranges3__45__cpo4swapE - _ZN39_INTERNAL_50b769f7_4_k_cu_0af26284_61344cuda3std3__45__cpo4cendE)
_ZN39_INTERNAL_50b769f7_4_k_cu_0af26284_61344cuda3std3__45__cpo4cendE:
	.zero		1
	.type		_ZN39_INTERNAL_50b769f7_4_k_cu_0af26284_61344cuda3std6ranges3__45__cpo4swapE,@object
	.size		_ZN39_INTERNAL_50b769f7_4_k_cu_0af26284_61344cuda3std6ranges3__45__cpo4swapE,(.L_8 - _ZN39_INTERNAL_50b769f7_4_k_cu_0af26284_61344cuda3std6ranges3__45__cpo4swapE)
_ZN39_INTERNAL_50b769f7_4_k_cu_0af26284_61344cuda3std6ranges3__45__cpo4swapE:
	.zero		1
.L_8:


//--------------------- .nv.constant0._ZN7cutlass13device_kernelINS_4gemm6kernel13GemmUniversalIN4cute5tupleIJiiiiEEENS1_10collective13CollectiveMmaINS1_34MainloopSm90TmaGmmaWarpSpecializedILi4ENS5_IJNS4_1CILi1EEENSA_ILi2EEESB_EEENS1_32KernelTmaWarpSpecializedPingpongEEENS5_IJNSA_ILi64EEENSA_ILi256EEESG_EEENS_10tfloat32_tENS5_IJlSB_lEEESJ_SK_NS4_8TiledMMAINS4_8MMA_AtomIJNS4_4SM904GMMA30MMA_64x256x8_F32TF32TF32_SS_TNILNSO_7ScaleInE1ELSQ_1EEEEEENS4_6LayoutINS5_IJSB_SB_SB_EEENS5_IJNSA_ILi0EEESV_SV_EEEEENS5_IJNS4_10UnderscoreESY_SY_EEEEENS4_23SM90_TMA_LOAD_MULTICASTENS4_14ComposedLayoutINS4_7SwizzleILi3ELi4ELi3EEENS4_18smem_ptr_flag_bitsILi32EEENST_INS5_IJNSA_ILi8EEENSA_ILi32EEEEEENS5_IJS18_SB_EEEEEEEvNS4_8identityENS4_13SM90_TMA_LOADES1C_vS1D_EENS_8epilogue10collective6detail29Sm90TmaWarpSpecializedAdapterINS1H_15DefaultEpilogueISJ_SK_SK_NS1G_6thread17LinearCombinationISJ_Li1EffLNS1L_9ScaleType4KindE0ELNS_15FloatRoundStyleE2ESJ_EENS1_15EpilogueDefaultEEEEEvvEEEEvNT_6ParamsE --------------------------
	.section	.nv.constant0._ZN7cutlass13device_kernelINS_4gemm6kernel13GemmUniversalIN4cute5tupleIJiiiiEEENS1_10collective13CollectiveMmaINS1_34MainloopSm90TmaGmmaWarpSpecializedILi4ENS5_IJNS4_1CILi1EEENSA_ILi2EEESB_EEENS1_32KernelTmaWarpSpecializedPingpongEEENS5_IJNSA_ILi64EEENSA_ILi256EEESG_EEENS_10tfloat32_tENS5_IJlSB_lEEESJ_SK_NS4_8TiledMMAINS4_8MMA_AtomIJNS4_4SM904GMMA30MMA_64x256x8_F32TF32TF32_SS_TNILNSO_7ScaleInE1ELSQ_1EEEEEENS4_6LayoutINS5_IJSB_SB_SB_EEENS5_IJNSA_ILi0EEESV_SV_EEEEENS5_IJNS4_10UnderscoreESY_SY_EEEEENS4_23SM90_TMA_LOAD_MULTICASTENS4_14ComposedLayoutINS4_7SwizzleILi3ELi4ELi3EEENS4_18smem_ptr_flag_bitsILi32EEENST_INS5_IJNSA_ILi8EEENSA_ILi32EEEEEENS5_IJS18_SB_EEEEEEEvNS4_8identityENS4_13SM90_TMA_LOADES1C_vS1D_EENS_8epilogue10collective6detail29Sm90TmaWarpSpecializedAdapterINS1H_15DefaultEpilogueISJ_SK_SK_NS1G_6thread17LinearCombinationISJ_Li1EffLNS1L_9ScaleType4KindE0ELNS_15FloatRoundStyleE2ESJ_EENS1_15EpilogueDefaultEEEEEvvEEEEvNT_6ParamsE,"a",@progbits
	.sectionflags	@""
	.align	4
.nv.constant0._ZN7cutlass13device_kernelINS_4gemm6kernel13GemmUniversalIN4cute5tupleIJiiiiEEENS1_10collective13CollectiveMmaINS1_34MainloopSm90TmaGmmaWarpSpecializedILi4ENS5_IJNS4_1CILi1EEENSA_ILi2EEESB_EEENS1_32KernelTmaWarpSpecializedPingpongEEENS5_IJNSA_ILi64EEENSA_ILi256EEESG_EEENS_10tfloat32_tENS5_IJlSB_lEEESJ_SK_NS4_8TiledMMAINS4_8MMA_AtomIJNS4_4SM904GMMA30MMA_64x256x8_F32TF32TF32_SS_TNILNSO_7ScaleInE1ELSQ_1EEEEEENS4_6LayoutINS5_IJSB_SB_SB_EEENS5_IJNSA_ILi0EEESV_SV_EEEEENS5_IJNS4_10UnderscoreESY_SY_EEEEENS4_23SM90_TMA_LOAD_MULTICASTENS4_14ComposedLayoutINS4_7SwizzleILi3ELi4ELi3EEENS4_18smem_ptr_flag_bitsILi32EEENST_INS5_IJNSA_ILi8EEENSA_ILi32EEEEEENS5_IJS18_SB_EEEEEEEvNS4_8identityENS4_13SM90_TMA_LOADES1C_vS1D_EENS_8epilogue10collective6detail29Sm90TmaWarpSpecializedAdapterINS1H_15DefaultEpilogueISJ_SK_SK_NS1G_6thread17LinearCombinationISJ_Li1EffLNS1L_9ScaleType4KindE0ELNS_15FloatRoundStyleE2ESJ_EENS1_15EpilogueDefaultEEEEEvvEEEEvNT_6ParamsE:
	.zero		1664


//--------------------- SYMBOLS --------------------------

	.type		.nv.reservedSmem.offset0,@object
	.size		.nv.reservedSmem.offset0,0x4
	.type		__assertfail,@function
